	.headerflags	@"EF_CUDA_TEXMODE_UNIFIED EF_CUDA_64BIT_ADDRESS EF_CUDA_SM80 EF_CUDA_VIRTUAL_SM(EF_CUDA_SM80)"
	.elftype	@"ET_EXEC"


//--------------------- .nv.info                  --------------------------
	.section	.nv.info,"",@"SHT_CUDA_INFO"
	.align	4


	//----- nvinfo : EIATTR_REGCOUNT
	.align		4
        /*0000*/ 	.byte	0x04, 0x2f
        /*0002*/ 	.short	(.L_1 - .L_0)
	.align		4
.L_0:
        /*0004*/ 	.word	index@(candidate2)
        /*0008*/ 	.word	0x00000020


	//----- nvinfo : EIATTR_MAX_STACK_SIZE
	.align		4
.L_1:
        /*000c*/ 	.byte	0x04, 0x23
        /*000e*/ 	.short	(.L_3 - .L_2)
	.align		4
.L_2:
        /*0010*/ 	.word	index@(candidate2)
        /*0014*/ 	.word	0x00000000


	//----- nvinfo : EIATTR_MIN_STACK_SIZE
	.align		4
.L_3:
        /*0018*/ 	.byte	0x04, 0x12
        /*001a*/ 	.short	(.L_5 - .L_4)
	.align		4
.L_4:
        /*001c*/ 	.word	index@(candidate2)
        /*0020*/ 	.word	0x00000000


	//----- nvinfo : EIATTR_FRAME_SIZE
	.align		4
.L_5:
        /*0024*/ 	.byte	0x04, 0x11
        /*0026*/ 	.short	(.L_7 - .L_6)
	.align		4
.L_6:
        /*0028*/ 	.word	index@(candidate2)
        /*002c*/ 	.word	0x00000000
.L_7:


//--------------------- .nv.info.candidate2       --------------------------
	.section	.nv.info.candidate2,"",@"SHT_CUDA_INFO"
	.align	4


	//----- nvinfo : EIATTR_CUDA_API_VERSION
	.align		4
        /*0000*/ 	.byte	0x04, 0x37
        /*0002*/ 	.short	(.L_9 - .L_8)
.L_8:
        /*0004*/ 	.word	0x00000075


	//----- nvinfo : EIATTR_SW2861232_WAR
	.align		4
.L_9:
        /*0008*/ 	.byte	0x01, 0x35
	.zero		2


	//----- nvinfo : EIATTR_PARAM_CBANK
	.align		4
        /*000c*/ 	.byte	0x04, 0x0a
        /*000e*/ 	.short	(.L_11 - .L_10)
	.align		4
.L_10:
        /*0010*/ 	.word	index@(.nv.constant0.candidate2)
        /*0014*/ 	.short	0x0160
        /*0016*/ 	.short	0x0018


	//----- nvinfo : EIATTR_CBANK_PARAM_SIZE
	.align		4
.L_11:
        /*0018*/ 	.byte	0x03, 0x19
        /*001a*/ 	.short	0x0018


	//----- nvinfo : EIATTR_KPARAM_INFO
	.align		4
        /*001c*/ 	.byte	0x04, 0x17
        /*001e*/ 	.short	(.L_13 - .L_12)
.L_12:
        /*0020*/ 	.word	0x00000000
        /*0024*/ 	.short	0x0002
        /*0026*/ 	.short	0x0010
        /*0028*/ 	.byte	0x00, 0xf0, 0x21, 0x00


	//----- nvinfo : EIATTR_KPARAM_INFO
	.align		4
.L_13:
        /*002c*/ 	.byte	0x04, 0x17
        /*002e*/ 	.short	(.L_15 - .L_14)
.L_14:
        /*0030*/ 	.word	0x00000000
        /*0034*/ 	.short	0x0001
        /*0036*/ 	.short	0x0008
        /*0038*/ 	.byte	0x00, 0xf0, 0x21, 0x00


	//----- nvinfo : EIATTR_KPARAM_INFO
	.align		4
.L_15:
        /*003c*/ 	.byte	0x04, 0x17
        /*003e*/ 	.short	(.L_17 - .L_16)
.L_16:
        /*0040*/ 	.word	0x00000000
        /*0044*/ 	.short	0x0000
        /*0046*/ 	.short	0x0000
        /*0048*/ 	.byte	0x00, 0xf0, 0x21, 0x00


	//----- nvinfo : EIATTR_MAXREG_COUNT
	.align		4
.L_17:
        /*004c*/ 	.byte	0x03, 0x1b
        /*004e*/ 	.short	0x0080


	//----- nvinfo : EIATTR_EXIT_INSTR_OFFSETS
	.align		4
        /*0050*/ 	.byte	0x04, 0x1c
        /*0052*/ 	.short	(.L_19 - .L_18)


	//   ....[0]....
.L_18:
        /*0054*/ 	.word	0x00002360


	//----- nvinfo : EIATTR_MAX_THREADS
	.align		4
.L_19:
        /*0058*/ 	.byte	0x04, 0x05
        /*005a*/ 	.short	(.L_21 - .L_20)
.L_20:
        /*005c*/ 	.word	0x000001c0
        /*0060*/ 	.word	0x00000001
        /*0064*/ 	.word	0x00000001


	//----- nvinfo : EIATTR_CRS_STACK_SIZE
	.align		4
.L_21:
        /*0068*/ 	.byte	0x04, 0x1e
        /*006a*/ 	.short	(.L_23 - .L_22)
.L_22:
        /*006c*/ 	.word	0x00000000
.L_23:


//--------------------- .nv.rel.action            --------------------------
	.section	.nv.rel.action,"",@"SHT_CUDA_RELOCINFO"
	.align	8
	.sectionentsize	8
        /*0000*/ 	.byte	0x4b, 0x00, 0x00, 0x00, 0x00, 0x00, 0x00, 0x00, 0x00, 0x02, 0x02, 0x08, 0x10, 0x0a, 0x2f, 0x22
        /* <DEDUP_REMOVED lines=13> */


//--------------------- .nv.constant0.candidate2  --------------------------
	.section	.nv.constant0.candidate2,"a",@progbits
	.align	4
.nv.constant0.candidate2:
	.zero		376


//--------------------- .text.candidate2          --------------------------
	.section	.text.candidate2,"ax",@progbits
	.sectionflags	@"SHF_BARRIERS=1"
	.sectioninfo	@"SHI_REGISTERS=32"
	.align	128
        .global         candidate2
        .type           candidate2,@function
        .size           candidate2,(.L_x_29 - candidate2)
        .other          candidate2,@"STO_CUDA_ENTRY STV_DEFAULT"
candidate2:
.text.candidate2:
[----:B------:R-:W-:-:S02]  /*0000*/  MOV R1, c[0x0][0x28] ;  /* 0x00000a0000017a02 */ /* 0x000fc40000000f00 */
[----:B------:R-:W0:Y:S01]  /*0010*/  S2R R3, SR_CTAID.X ;  /* 0x0000000000037919 */ /* 0x000e220000002500 */
[----:B------:R-:W-:Y:S01]  /*0020*/  HFMA2.MMA R2, -RZ, RZ, 0, 0 ;  /* 0x00000000ff027435 */ /* 0x000fe200000001ff */
[----:B------:R-:W-:Y:S02]  /*0030*/  ULDC.64 UR4, c[0x0][0x118] ;  /* 0x0000460000047ab9 */ /* 0x000fe40000000a00 */
[----:B------:R-:W1:Y:S07]  /*0040*/  S2R R17, SR_TID.X ;  /* 0x0000000000117919 */ /* 0x000e6e0000002100 */
[----:B0-----:R-:W-:Y:S01]  /*0050*/  IMAD.HI R0, R3, -0x6db6db6d, R2 ;  /* 0x9249249303007827 */ /* 0x001fe200078e0202 */
[----:B------:R-:W-:-:S04]  /*0060*/  HFMA2.MMA R2, -RZ, RZ, 0, 0 ;  /* 0x00000000ff027435 */ /* 0x000fc800000001ff */
[----:B------:R-:W-:-:S04]  /*0070*/  SHF.R.U32.HI R5, RZ, 0x1f, R0 ;  /* 0x0000001fff057819 */ /* 0x000fc80000011600 */
[----:B------:R-:W-:-:S05]  /*0080*/  LEA.HI.SX32 R0, R0, R5, 0x1e ;  /* 0x0000000500007211 */ /* 0x000fca00078ff2ff */
[----:B------:R-:W-:-:S05]  /*0090*/  IMAD R19, R0, -0x7, R3 ;  /* 0xfffffff900137824 */ /* 0x000fca00078e0203 */
[----:B------:R-:W-:-:S13]  /*00a0*/  ISETP.GE.AND P0, PT, R19, 0x1, PT ;  /* 0x000000011300780c */ /* 0x000fda0003f06270 */
[----:B------:R-:W-:Y:S05]  /*00b0*/  @!P0 BRA `(.L_x_0) ;  /* 0x000000f000008947 */ /* 0x000fea0003800000 */
[----:B-1----:R-:W-:Y:S01]  /*00c0*/  IMAD.HI R3, R17, 0x4ec4ec4f, RZ ;  /* 0x4ec4ec4f11037827 */ /* 0x002fe200078e02ff */
[----:B------:R-:W-:Y:S04]  /*00d0*/  BSSY B0, `(.L_x_0) ;  /* 0x000000d000007945 */ /* 0x000fe80003800000 */
[----:B------:R-:W-:-:S04]  /*00e0*/  SHF.R.U32.HI R4, RZ, 0x1f, R3 ;  /* 0x0000001fff047819 */ /* 0x000fc80000011603 */
[----:B------:R-:W-:-:S05]  /*00f0*/  LEA.HI.SX32 R4, R3, R4, 0x1e ;  /* 0x0000000403047211 */ /* 0x000fca00078ff2ff */
[----:B------:R-:W-:-:S05]  /*0100*/  IMAD R3, R4, -0xd, R17 ;  /* 0xfffffff304037824 */ /* 0x000fca00078e0211 */
[----:B------:R-:W-:-:S13]  /*0110*/  ISETP.GE.AND P1, PT, R3, 0x1, PT ;  /* 0x000000010300780c */ /* 0x000fda0003f26270 */
[----:B------:R-:W-:Y:S05]  /*0120*/  @!P1 BRA `(.L_x_1) ;  /* 0x0000007000009947 */ /* 0x000fea0003800000 */
[----:B------:R-:W-:-:S05]  /*0130*/  IMAD R3, R4, 0xc4, R3 ;  /* 0x000000c404037824 */ /* 0x000fca00078e0203 */
[----:B------:R-:W-:-:S05]  /*0140*/  IADD3 R3, R3, -0xf, RZ ;  /* 0xfffffff103037810 */ /* 0x000fca0007ffe0ff */
[----:B------:R-:W-:Y:S01]  /*0150*/  IMAD R2, R0, 0x6200, R3 ;  /* 0x0000620000027824 */ /* 0x000fe200078e0203 */
[----:B------:R-:W-:-:S03]  /*0160*/  MOV R3, 0x4 ;  /* 0x0000000400037802 */ /* 0x000fc60000000f00 */
[----:B------:R-:W-:-:S04]  /*0170*/  IMAD R2, R19, 0x1c, R2 ;  /* 0x0000001c13027824 */ /* 0x000fc800078e0202 */
[----:B------:R-:W-:-:S06]  /*0180*/  IMAD.WIDE R2, R2, R3, c[0x0][0x160] ;  /* 0x0000580002027625 */ /* 0x000fcc00078e0203 */
[----:B------:R0:W5:Y:S02]  /*0190*/  LDG.E.CONSTANT R2, [R2.64] ;  /* 0x0000000402027981 */ /* 0x000164000c1e9900 */
.L_x_1:
[----:B------:R-:W-:Y:S05]  /*01a0*/  BSYNC B0 ;  /* 0x0000000000007941 */ /* 0x000fea0003800000 */
.L_x_0:
[----:B-1---5:R1:W-:Y:S01]  /*01b0*/  STS [R17.X4], R2 ;  /* 0x0000000211007388 */ /* 0x0223e20000004800 */
[----:B------:R-:W-:Y:S01]  /*01c0*/  IMAD.MOV.U32 R4, RZ, RZ, RZ ;  /* 0x000000ffff047224 */ /* 0x000fe200078e00ff */
[----:B------:R-:W-:Y:S05]  /*01d0*/  @!P0 BRA `(.L_x_2) ;  /* 0x0000014000008947 */ /* 0x000fea0003800000 */
[----:B-1----:R-:W-:Y:S01]  /*01e0*/  IADD3 R2, R17, 0x6, RZ ;  /* 0x0000000611027810 */ /* 0x002fe20007ffe0ff */
[----:B------:R-:W-:Y:S04]  /*01f0*/  BSSY B0, `(.L_x_2) ;  /* 0x0000012000007945 */ /* 0x000fe80003800000 */
[----:B0-----:R-:W-:-:S05]  /*0200*/  IMAD.HI R3, R2, 0x4ec4ec4f, RZ ;  /* 0x4ec4ec4f02037827 */ /* 0x001fca00078e02ff */
[----:B------:R-:W-:-:S04]  /*0210*/  SHF.R.U32.HI R6, RZ, 0x1f, R3 ;  /* 0x0000001fff067819 */ /* 0x000fc80000011603 */
[----:B------:R-:W-:-:S05]  /*0220*/  LEA.HI.SX32 R3, R3, R6, 0x1e ;  /* 0x0000000603037211 */ /* 0x000fca00078ff2ff */
[----:B------:R-:W-:-:S05]  /*0230*/  IMAD R3, R3, -0xd, R2 ;  /* 0xfffffff303037824 */ /* 0x000fca00078e0202 */
[----:B------:R-:W-:-:S13]  /*0240*/  ISETP.GE.AND P1, PT, R3, 0x1, PT ;  /* 0x000000010300780c */ /* 0x000fda0003f26270 */
[----:B------:R-:W-:Y:S05]  /*0250*/  @!P1 BRA `(.L_x_3) ;  /* 0x000000b000009947 */ /* 0x000fea0003800000 */
[----:B------:R-:W-:Y:S01]  /*0260*/  IADD3 R2, R17, 0x1c0, RZ ;  /* 0x000001c011027810 */ /* 0x000fe20007ffe0ff */
[----:B------:R-:W-:-:S04]  /*0270*/  IMAD R4, R0, 0x380, R19 ;  /* 0x0000038000047824 */ /* 0x000fc800078e0213 */
[----:B------:R-:W-:-:S04]  /*0280*/  IMAD.HI R2, R2, 0x4ec4ec4f, RZ ;  /* 0x4ec4ec4f02027827 */ /* 0x000fc800078e02ff */
[----:B------:R-:W-:Y:S01]  /*0290*/  IMAD R4, R4, 0x1c, RZ ;  /* 0x0000001c04047824 */ /* 0x000fe200078e02ff */
[----:B------:R-:W-:-:S04]  /*02a0*/  SHF.R.U32.HI R5, RZ, 0x1f, R2 ;  /* 0x0000001fff057819 */ /* 0x000fc80000011602 */
[----:B------:R-:W-:Y:S01]  /*02b0*/  IADD3 R4, R4, -0xf, R3 ;  /* 0xfffffff104047810 */ /* 0x000fe20007ffe003 */
[----:B------:R-:W-:Y:S01]  /*02c0*/  HFMA2.MMA R3, -RZ, RZ, 0, 2.384185791015625e-07 ;  /* 0x00000004ff037435 */ /* 0x000fe200000001ff */
[----:B------:R-:W-:-:S05]  /*02d0*/  LEA.HI.SX32 R5, R2, R5, 0x1e ;  /* 0x0000000502057211 */ /* 0x000fca00078ff2ff */
[----:B------:R-:W-:-:S04]  /*02e0*/  IMAD R2, R5, 0xc4, R4 ;  /* 0x000000c405027824 */ /* 0x000fc800078e0204 */
[----:B------:R-:W-:-:S05]  /*02f0*/  IMAD.WIDE R2, R2, R3, c[0x0][0x160] ;  /* 0x0000580002027625 */ /* 0x000fca00078e0203 */
[----:B------:R0:W5:Y:S02]  /*0300*/  LDG.E.CONSTANT R4, [R2.64] ;  /* 0x0000000402047981 */ /* 0x000164000c1e9900 */
.L_x_3:
[----:B------:R-:W-:Y:S05]  /*0310*/  BSYNC B0 ;  /* 0x0000000000007941 */ /* 0x000fea0003800000 */
.L_x_2:
[----:B-----5:R2:W-:Y:S01]  /*0320*/  STS [R17.X4+0x700], R4 ;  /* 0x0007000411007388 */ /* 0x0205e20000004800 */
[----:B------:R-:W-:Y:S01]  /*0330*/  MOV R6, RZ ;  /* 0x000000ff00067202 */ /* 0x000fe20000000f00 */
[----:B------:R-:W-:Y:S05]  /*0340*/  @!P0 BRA `(.L_x_4) ;  /* 0x0000014000008947 */ /* 0x000fea0003800000 */
[----:B01----:R-:W-:Y:S01]  /*0350*/  IADD3 R2, R17, 0xc, RZ ;  /* 0x0000000c11027810 */ /* 0x003fe20007ffe0ff */
[----:B------:R-:W-:Y:S04]  /*0360*/  BSSY B0, `(.L_x_4) ;  /* 0x0000012000007945 */ /* 0x000fe80003800000 */
[----:B------:R-:W-:-:S05]  /*0370*/  IMAD.HI R3, R2, 0x4ec4ec4f, RZ ;  /* 0x4ec4ec4f02037827 */ /* 0x000fca00078e02ff */
[----:B--2---:R-:W-:-:S04]  /*0380*/  SHF.R.U32.HI R4, RZ, 0x1f, R3 ;  /* 0x0000001fff047819 */ /* 0x004fc80000011603 */
        /* <DEDUP_REMOVED lines=15> */
.L_x_5:
[----:B------:R-:W-:Y:S05]  /*0480*/  BSYNC B0 ;  /* 0x0000000000007941 */ /* 0x000fea0003800000 */
.L_x_4:
[----:B-----5:R3:W-:Y:S01]  /*0490*/  STS [R17.X4+0xe00], R6 ;  /* 0x000e000611007388 */ /* 0x0207e20000004800 */
[C---:B------:R-:W-:Y:S01]  /*04a0*/  ISETP.GT.AND P1, PT, R17.reuse, 0x13f, PT ;  /* 0x0000013f1100780c */ /* 0x040fe20003f24270 */
[----:B------:R-:W-:Y:S01]  /*04b0*/  BSSY B0, `(.L_x_6) ;  /* 0x000001b000007945 */ /* 0x000fe20003800000 */
[----:B01----:R-:W-:Y:S02]  /*04c0*/  MOV R2, RZ ;  /* 0x000000ff00027202 */ /* 0x003fe40000000f00 */
[C---:B------:R-:W-:Y:S02]  /*04d0*/  IADD3 R8, R17.reuse, 0x1c0, RZ ;  /* 0x000001c011087810 */ /* 0x040fe40007ffe0ff */
[----:B------:R-:W-:-:S07]  /*04e0*/  IADD3 R9, R17, 0x380, RZ ;  /* 0x0000038011097810 */ /* 0x000fce0007ffe0ff */
[----:B------:R-:W-:Y:S05]  /*04f0*/  @P1 BRA `(.L_x_7) ;  /* 0x0000016000001947 */ /* 0x000fea0003800000 */
[----:B---3--:R-:W-:Y:S05]  /*0500*/  @!P0 BRA `(.L_x_8) ;  /* 0x0000014000008947 */ /* 0x008fea0003800000 */
[----:B------:R-:W-:Y:S01]  /*0510*/  IADD3 R3, R17, 0x5, RZ ;  /* 0x0000000511037810 */ /* 0x000fe20007ffe0ff */
[----:B------:R-:W-:Y:S04]  /*0520*/  BSSY B1, `(.L_x_8) ;  /* 0x0000012000017945 */ /* 0x000fe80003800000 */
[----:B--2---:R-:W-:-:S05]  /*0530*/  IMAD.HI R4, R3, 0x4ec4ec4f, RZ ;  /* 0x4ec4ec4f03047827 */ /* 0x004fca00078e02ff */
        /* <DEDUP_REMOVED lines=10> */
[----:B------:R-:W-:Y:S02]  /*05e0*/  IADD3 R4, R5, -0xf, R4 ;  /* 0xfffffff105047810 */ /* 0x000fe40007ffe004 */
[----:B------:R-:W-:Y:S01]  /*05f0*/  LEA.HI.SX32 R3, R2, R3, 0x1e ;  /* 0x0000000302037211 */ /* 0x000fe200078ff2ff */
[----:B------:R-:W-:-:S04]  /*0600*/  IMAD.MOV.U32 R2, RZ, RZ, 0x4 ;  /* 0x00000004ff027424 */ /* 0x000fc800078e00ff */
[----:B------:R-:W-:-:S04]  /*0610*/  IMAD R3, R3, 0xc4, R4 ;  /* 0x000000c403037824 */ /* 0x000fc800078e0204 */
[----:B------:R-:W-:-:S06]  /*0620*/  IMAD.WIDE R2, R3, R2, c[0x0][0x160] ;  /* 0x0000580003027625 */ /* 0x000fcc00078e0202 */
[----:B------:R0:W5:Y:S02]  /*0630*/  LDG.E.CONSTANT R2, [R2.64] ;  /* 0x0000000402027981 */ /* 0x000164000c1e9900 */
.L_x_9:
[----:B------:R-:W-:Y:S05]  /*0640*/  BSYNC B1 ;  /* 0x0000000000017941 */ /* 0x000fea0003800000 */
.L_x_8:
[----:B-----5:R1:W-:Y:S02]  /*0650*/  STS [R17.X4+0x1500], R2 ;  /* 0x0015000211007388 */ /* 0x0203e40000004800 */
.L_x_7:
[----:B---3--:R-:W-:Y:S05]  /*0660*/  BSYNC B0 ;  /* 0x0000000000007941 */ /* 0x008fea0003800000 */
.L_x_6:
[----:B------:R-:W-:-:S13]  /*0670*/  ISETP.GT.AND P2, PT, R17, 0x7f, PT ;  /* 0x0000007f1100780c */ /* 0x000fda0003f44270 */
[----:B-1----:R-:W-:Y:S02]  /*0680*/  @!P2 LEA R2, R0, R17, 0x7 ;  /* 0x000000110002a211 */ /* 0x002fe400078e38ff */
[----:B0-----:R-:W-:-:S03]  /*0690*/  @!P2 MOV R3, 0x4 ;  /* 0x000000040003a802 */ /* 0x001fc60000000f00 */
[----:B------:R-:W-:-:S04]  /*06a0*/  @!P2 IMAD R2, R2, 0x9, RZ ;  /* 0x000000090202a824 */ /* 0x000fc800078e02ff */
[----:B------:R-:W-:-:S05]  /*06b0*/  @!P2 IMAD.WIDE R2, R2, R3, c[0x0][0x168] ;  /* 0x00005a000202a625 */ /* 0x000fca00078e0203 */
[----:B------:R-:W3:Y:S01]  /*06c0*/  @!P2 LDG.E.CONSTANT R6, [R2.64] ;  /* 0x000000040206a981 */ /* 0x000ee2000c1e9900 */
[----:B------:R-:W-:Y:S01]  /*06d0*/  HFMA2.MMA R16, -RZ, RZ, 0, 0 ;  /* 0x00000000ff107435 */ /* 0x000fe200000001ff */
[----:B------:R-:W-:-:S09]  /*06e0*/  ISETP.GT.AND P3, PT, R19, RZ, PT ;  /* 0x000000ff1300720c */ /* 0x000fd20003f64270 */
[----:B------:R-:W-:-:S04]  /*06f0*/  IMAD.HI R16, R17, -0x6db6db6d, R16 ;  /* 0x9249249311107827 */ /* 0x000fc800078e0210 */
[----:B------:R-:W-:Y:S02]  /*0700*/  @!P3 MOV R10, RZ ;  /* 0x000000ff000ab202 */ /* 0x000fe40000000f00 */
[----:B------:R-:W-:-:S04]  /*0710*/  SHF.R.U32.HI R5, RZ, 0x1f, R16 ;  /* 0x0000001fff057819 */ /* 0x000fc80000011610 */
[----:B------:R-:W-:-:S05]  /*0720*/  LEA.HI.SX32 R16, R16, R5, 0x1e ;  /* 0x0000000510107211 */ /* 0x000fca00078ff2ff */
[----:B------:R-:W-:-:S04]  /*0730*/  IMAD R21, R16, -0x7, R17 ;  /* 0xfffffff910157824 */ /* 0x000fc800078e0211 */
[----:B------:R-:W-:-:S04]  /*0740*/  IMAD R18, R16, 0xd, R21 ;  /* 0x0000000d10127824 */ /* 0x000fc800078e0215 */
[----:B------:R-:W-:Y:S01]  /*0750*/  IMAD.SHL.U32 R18, R18, 0x2, RZ ;  /* 0x0000000212127824 */ /* 0x000fe200078e00ff */
[----:B---3--:R-:W-:Y:S04]  /*0760*/  @!P2 STS [R17.X4+0x1a00], R6 ;  /* 0x001a00061100a388 */ /* 0x008fe80000004800 */
[----:B------:R-:W-:Y:S06]  /*0770*/  BAR.SYNC 0x0 ;  /* 0x0000000000007b1d */ /* 0x000fec0000000000 */
[----:B------:R-:W0:Y:S04]  /*0780*/  LDS R15, [R18.X4] ;  /* 0x00000000120f7984 */ /* 0x000e280000004800 */
[----:B--2---:R-:W1:Y:S04]  /*0790*/  LDS R4, [R18.X4+0x34] ;  /* 0x0000340012047984 */ /* 0x004e680000004800 */
[----:B------:R-:W2:Y:S04]  /*07a0*/  LDS.64 R2, [R16.X8+0x1a00] ;  /* 0x001a000010027984 */ /* 0x000ea80000008a00 */
[----:B------:R-:W-:Y:S06]  /*07b0*/  BAR.SYNC 0x0 ;  /* 0x0000000000007b1d */ /* 0x000fec0000000000 */
[----:B------:R3:W-:Y:S01]  /*07c0*/  @!P3 STS [R17.X4], RZ ;  /* 0x000000ff1100b388 */ /* 0x0007e20000004800 */
[----:B------:R-:W-:Y:S05]  /*07d0*/  @!P3 BRA `(.L_x_10) ;  /* 0x000001a00000b947 */ /* 0x000fea0003800000 */
[C---:B------:R-:W-:Y:S01]  /*07e0*/  IMAD.HI R5, R17.reuse, 0x4ec4ec4f, RZ ;  /* 0x4ec4ec4f11057827 */ /* 0x040fe200078e02ff */
[----:B------:R-:W-:-:S03]  /*07f0*/  IADD3 R11, R17, 0x6, RZ ;  /* 0x00000006110b7810 */ /* 0x000fc60007ffe0ff */
[----:B------:R-:W-:Y:S01]  /*0800*/  IMAD R14, R0, 0x380, R19 ;  /* 0x00000380000e7824 */ /* 0x000fe200078e0213 */
[----:B------:R-:W-:Y:S01]  /*0810*/  SHF.R.U32.HI R6, RZ, 0x1f, R5 ;  /* 0x0000001fff067819 */ /* 0x000fe20000011605 */
[----:B------:R-:W-:-:S03]  /*0820*/  IMAD.HI R10, R11, 0x4ec4ec4f, RZ ;  /* 0x4ec4ec4f0b0a7827 */ /* 0x000fc600078e02ff */
[----:B------:R-:W-:Y:S02]  /*0830*/  LEA.HI.SX32 R6, R5, R6, 0x1e ;  /* 0x0000000605067211 */ /* 0x000fe400078ff2ff */
[----:B------:R-:W-:-:S03]  /*0840*/  SHF.R.U32.HI R13, RZ, 0x1f, R10 ;  /* 0x0000001fff0d7819 */ /* 0x000fc6000001160a */
[----:B------:R-:W-:Y:S01]  /*0850*/  IMAD R5, R6, -0xd, R17 ;  /* 0xfffffff306057824 */ /* 0x000fe200078e0211 */
[----:B------:R-:W-:-:S03]  /*0860*/  LEA.HI.SX32 R12, R10, R13, 0x1e ;  /* 0x0000000d0a0c7211 */ /* 0x000fc600078ff2ff */
[----:B------:R-:W-:-:S04]  /*0870*/  IMAD R5, R6, 0xc4, R5 ;  /* 0x000000c406057824 */ /* 0x000fc800078e0205 */
[----:B------:R-:W-:Y:S01]  /*0880*/  IMAD R6, R0, 0x6200, R5 ;  /* 0x0000620000067824 */ /* 0x000fe200078e0205 */
[----:B------:R-:W-:-:S03]  /*0890*/  MOV R5, 0x4 ;  /* 0x0000000400057802 */ /* 0x000fc60000000f00 */
[----:B------:R-:W-:-:S05]  /*08a0*/  IMAD R6, R19, 0x1c, R6 ;  /* 0x0000001c13067824 */ /* 0x000fca00078e0206 */
[----:B------:R-:W-:-:S05]  /*08b0*/  IADD3 R6, R6, -0xe, RZ ;  /* 0xfffffff206067810 */ /* 0x000fca0007ffe0ff */
[----:B------:R-:W-:-:S04]  /*08c0*/  IMAD.WIDE R6, R6, R5, c[0x0][0x160] ;  /* 0x0000580006067625 */ /* 0x000fc800078e0205 */
[----:B------:R-:W-:Y:S02]  /*08d0*/  IMAD.HI R10, R8, 0x4ec4ec4f, RZ ;  /* 0x4ec4ec4f080a7827 */ /* 0x000fe400078e02ff */
[----:B------:R-:W4:Y:S02]  /*08e0*/  LDG.E.CONSTANT R6, [R6.64] ;  /* 0x0000000406067981 */ /* 0x000f24000c1e9900 */
[----:B------:R-:W-:Y:S01]  /*08f0*/  IMAD R12, R12, -0xd, R11 ;  /* 0xfffffff30c0c7824 */ /* 0x000fe200078e020b */
[----:B------:R-:W-:Y:S01]  /*0900*/  SHF.R.U32.HI R11, RZ, 0x1f, R10 ;  /* 0x0000001fff0b7819 */ /* 0x000fe2000001160a */
[----:B------:R-:W-:-:S03]  /*0910*/  IMAD R13, R14, 0x1c, RZ ;  /* 0x0000001c0e0d7824 */ /* 0x000fc600078e02ff */
[----:B------:R-:W-:Y:S02]  /*0920*/  LEA.HI.SX32 R11, R10, R11, 0x1e ;  /* 0x0000000b0a0b7211 */ /* 0x000fe400078ff2ff */
[----:B------:R-:W-:-:S05]  /*0930*/  IADD3 R10, R13, -0xe, R12 ;  /* 0xfffffff20d0a7810 */ /* 0x000fca0007ffe00c */
[----:B------:R-:W-:-:S04]  /*0940*/  IMAD R10, R11, 0xc4, R10 ;  /* 0x000000c40b0a7824 */ /* 0x000fc800078e020a */
[----:B------:R-:W-:-:S06]  /*0950*/  IMAD.WIDE R10, R10, R5, c[0x0][0x160] ;  /* 0x000058000a0a7625 */ /* 0x000fcc00078e0205 */
[----:B------:R3:W5:Y:S04]  /*0960*/  LDG.E.CONSTANT R10, [R10.64] ;  /* 0x000000040a0a7981 */ /* 0x000768000c1e9900 */
[----:B----4-:R3:W-:Y:S02]  /*0970*/  STS [R17.X4], R6 ;  /* 0x0000000611007388 */ /* 0x0107e40000004800 */
.L_x_10:
[----:B-----5:R4:W-:Y:S01]  /*0980*/  STS [R17.X4+0x700], R10 ;  /* 0x0007000a11007388 */ /* 0x0209e20000004800 */
[----:B---3--:R-:W-:Y:S01]  /*0990*/  MOV R6, RZ ;  /* 0x000000ff00067202 */ /* 0x008fe20000000f00 */
[----:B------:R-:W-:Y:S05]  /*09a0*/  @!P0 BRA `(.L_x_11) ;  /* 0x000000f000008947 */ /* 0x000fea0003800000 */
[----:B------:R-:W-:Y:S01]  /*09b0*/  IADD3 R7, R17, 0xc, RZ ;  /* 0x0000000c11077810 */ /* 0x000fe20007ffe0ff */
[----:B------:R-:W-:-:S04]  /*09c0*/  IMAD.HI R5, R9, 0x4ec4ec4f, RZ ;  /* 0x4ec4ec4f09057827 */ /* 0x000fc800078e02ff */
[----:B------:R-:W-:-:S04]  /*09d0*/  IMAD.HI R6, R7, 0x4ec4ec4f, RZ ;  /* 0x4ec4ec4f07067827 */ /* 0x000fc800078e02ff */
[----:B------:R-:W-:Y:S01]  /*09e0*/  IMAD R12, R0, 0x380, R19 ;  /* 0x00000380000c7824 */ /* 0x000fe200078e0213 */
[----:B------:R-:W-:-:S04]  /*09f0*/  SHF.R.U32.HI R11, RZ, 0x1f, R6 ;  /* 0x0000001fff0b7819 */ /* 0x000fc80000011606 */
[----:B----4-:R-:W-:Y:S01]  /*0a00*/  LEA.HI.SX32 R10, R6, R11, 0x1e ;  /* 0x0000000b060a7211 */ /* 0x010fe200078ff2ff */
[----:B------:R-:W-:Y:S01]  /*0a10*/  IMAD R11, R12, 0x1c, RZ ;  /* 0x0000001c0c0b7824 */ /* 0x000fe200078e02ff */
[----:B------:R-:W-:-:S03]  /*0a20*/  SHF.R.U32.HI R6, RZ, 0x1f, R5 ;  /* 0x0000001fff067819 */ /* 0x000fc60000011605 */
[----:B------:R-:W-:Y:S01]  /*0a30*/  IMAD R10, R10, -0xd, R7 ;  /* 0xfffffff30a0a7824 */ /* 0x000fe200078e0207 */
[----:B------:R-:W-:-:S04]  /*0a40*/  LEA.HI.SX32 R6, R5, R6, 0x1e ;  /* 0x0000000605067211 */ /* 0x000fc800078ff2ff */
[----:B------:R-:W-:Y:S01]  /*0a50*/  IADD3 R5, R11, -0xe, R10 ;  /* 0xfffffff20b057810 */ /* 0x000fe20007ffe00a */
[----:B------:R-:W-:-:S04]  /*0a60*/  HFMA2.MMA R10, -RZ, RZ, 0, 2.384185791015625e-07 ;  /* 0x00000004ff0a7435 */ /* 0x000fc800000001ff */
[----:B------:R-:W-:-:S06]  /*0a70*/  IMAD R5, R6, 0xc4, R5 ;  /* 0x000000c406057824 */ /* 0x000fcc00078e0205 */
[----:B------:R-:W-:-:S06]  /*0a80*/  IMAD.WIDE R6, R5, R10, c[0x0][0x160] ;  /* 0x0000580005067625 */ /* 0x000fcc00078e020a */
[----:B------:R3:W5:Y:S02]  /*0a90*/  LDG.E.CONSTANT R6, [R6.64] ;  /* 0x0000000406067981 */ /* 0x000764000c1e9900 */
.L_x_11:
[----:B-----5:R3:W-:Y:S01]  /*0aa0*/  STS [R17.X4+0xe00], R6 ;  /* 0x000e000611007388 */ /* 0x0207e20000004800 */
[----:B------:R-:W-:Y:S01]  /*0ab0*/  BSSY B0, `(.L_x_12) ;  /* 0x0000017000007945 */ /* 0x000fe20003800000 */
[----:B0-2---:R-:W-:Y:S02]  /*0ac0*/  FFMA R15, R2, R15, RZ ;  /* 0x0000000f020f7223 */ /* 0x005fe400000000ff */
[----:B-1----:R-:W-:Y:S01]  /*0ad0*/  FFMA R12, R4, R3, RZ ;  /* 0x00000003040c7223 */ /* 0x002fe200000000ff */
[----:B------:R-:W-:Y:S05]  /*0ae0*/  @P1 BRA `(.L_x_13) ;  /* 0x0000013000001947 */ /* 0x000fea0003800000 */
[----:B------:R-:W-:Y:S01]  /*0af0*/  MOV R2, RZ ;  /* 0x000000ff00027202 */ /* 0x000fe20000000f00 */
[----:B------:R-:W-:Y:S05]  /*0b00*/  @!P0 BRA `(.L_x_14) ;  /* 0x0000010000008947 */ /* 0x000fea0003800000 */
[C---:B------:R-:W-:Y:S01]  /*0b10*/  IADD3 R4, R17.reuse, 0x5, RZ ;  /* 0x0000000511047810 */ /* 0x040fe20007ffe0ff */
[----:B---3--:R-:W-:Y:S01]  /*0b20*/  IMAD R7, R0, 0x380, R19 ;  /* 0x0000038000077824 */ /* 0x008fe200078e0213 */
[----:B------:R-:W-:-:S03]  /*0b30*/  IADD3 R2, R17, 0x540, RZ ;  /* 0x0000054011027810 */ /* 0x000fc60007ffe0ff */
[----:B------:R-:W-:-:S04]  /*0b40*/  IMAD.HI R3, R4, 0x4ec4ec4f, RZ ;  /* 0x4ec4ec4f04037827 */ /* 0x000fc800078e02ff */
[----:B------:R-:W-:Y:S01]  /*0b50*/  IMAD.HI R2, R2, 0x4ec4ec4f, RZ ;  /* 0x4ec4ec4f02027827 */ /* 0x000fe200078e02ff */
[----:B------:R-:W-:-:S04]  /*0b60*/  SHF.R.U32.HI R6, RZ, 0x1f, R3 ;  /* 0x0000001fff067819 */ /* 0x000fc80000011603 */
[----:B------:R-:W-:Y:S01]  /*0b70*/  LEA.HI.SX32 R5, R3, R6, 0x1e ;  /* 0x0000000603057211 */ /* 0x000fe200078ff2ff */
[----:B------:R-:W-:Y:S01]  /*0b80*/  IMAD R6, R7, 0x1c, RZ ;  /* 0x0000001c07067824 */ /* 0x000fe200078e02ff */
[----:B------:R-:W-:-:S03]  /*0b90*/  SHF.R.U32.HI R3, RZ, 0x1f, R2 ;  /* 0x0000001fff037819 */ /* 0x000fc60000011602 */
[----:B------:R-:W-:Y:S01]  /*0ba0*/  IMAD R5, R5, -0xd, R4 ;  /* 0xfffffff305057824 */ /* 0x000fe200078e0204 */
[----:B------:R-:W-:-:S04]  /*0bb0*/  LEA.HI.SX32 R3, R2, R3, 0x1e ;  /* 0x0000000302037211 */ /* 0x000fc800078ff2ff */
[----:B------:R-:W-:Y:S01]  /*0bc0*/  IADD3 R2, R6, -0xe, R5 ;  /* 0xfffffff206027810 */ /* 0x000fe20007ffe005 */
[----:B------:R-:W-:-:S04]  /*0bd0*/  IMAD.MOV.U32 R5, RZ, RZ, 0x4 ;  /* 0x00000004ff057424 */ /* 0x000fc800078e00ff */
[----:B------:R-:W-:-:S04]  /*0be0*/  IMAD R2, R3, 0xc4, R2 ;  /* 0x000000c403027824 */ /* 0x000fc800078e0202 */
[----:B------:R-:W-:-:S06]  /*0bf0*/  IMAD.WIDE R2, R2, R5, c[0x0][0x160] ;  /* 0x0000580002027625 */ /* 0x000fcc00078e0205 */
[----:B------:R0:W5:Y:S02]  /*0c00*/  LDG.E.CONSTANT R2, [R2.64] ;  /* 0x0000000402027981 */ /* 0x000164000c1e9900 */
.L_x_14:
[----:B-----5:R1:W-:Y:S02]  /*0c10*/  STS [R17.X4+0x1500], R2 ;  /* 0x0015000211007388 */ /* 0x0203e40000004800 */
.L_x_13:
[----:B------:R-:W-:Y:S05]  /*0c20*/  BSYNC B0 ;  /* 0x0000000000007941 */ /* 0x000fea0003800000 */
.L_x_12:
[----:B0-----:R-:W-:Y:S01]  /*0c30*/  HFMA2.MMA R3, -RZ, RZ, 0, 5.36441802978515625e-07 ;  /* 0x00000009ff037435 */ /* 0x001fe200000001ff */
[----:B------:R-:W-:Y:S02]  /*0c40*/  @!P2 LEA R4, R0, R17, 0x7 ;  /* 0x000000110004a211 */ /* 0x000fe400078e38ff */
[----:B------:R-:W-:-:S07]  /*0c50*/  @!P2 MOV R5, 0x4 ;  /* 0x000000040005a802 */ /* 0x000fce0000000f00 */
[----:B------:R-:W-:-:S04]  /*0c60*/  @!P2 IMAD R4, R4, R3, 0x1 ;  /* 0x000000010404a424 */ /* 0x000fc800078e0203 */
[----:B------:R-:W-:-:S06]  /*0c70*/  @!P2 IMAD.WIDE R4, R4, R5, c[0x0][0x168] ;  /* 0x00005a000404a625 */ /* 0x000fcc00078e0205 */
[----:B------:R-:W2:Y:S01]  /*0c80*/  @!P2 LDG.E.CONSTANT R4, [R4.64] ;  /* 0x000000040404a981 */ /* 0x000ea2000c1e9900 */
[----:B------:R-:W-:Y:S01]  /*0c90*/  WARPSYNC 0xffffffff ;  /* 0xffffffff00007948 */ /* 0x000fe20003800000 */
[----:B---3--:R-:W-:Y:S02]  /*0ca0*/  @!P3 MOV R6, RZ ;  /* 0x000000ff0006b202 */ /* 0x008fe40000000f00 */
[----:B--2---:R-:W-:Y:S04]  /*0cb0*/  @!P2 STS [R17.X4+0x1a00], R4 ;  /* 0x001a00041100a388 */ /* 0x004fe80000004800 */
[----:B------:R-:W-:Y:S06]  /*0cc0*/  BAR.SYNC 0x0 ;  /* 0x0000000000007b1d */ /* 0x000fec0000000000 */
[----:B------:R-:W0:Y:S04]  /*0cd0*/  LDS R11, [R18.X4] ;  /* 0x00000000120b7984 */ /* 0x000e280000004800 */
[----:B----4-:R-:W2:Y:S04]  /*0ce0*/  LDS R10, [R18.X4+0x34] ;  /* 0x00003400120a7984 */ /* 0x010ea80000004800 */
[----:B-1----:R-:W1:Y:S04]  /*0cf0*/  LDS.64 R2, [R16.X8+0x1a00] ;  /* 0x001a000010027984 */ /* 0x002e680000008a00 */
[----:B------:R-:W-:Y:S06]  /*0d00*/  BAR.SYNC 0x0 ;  /* 0x0000000000007b1d */ /* 0x000fec0000000000 */
[----:B------:R3:W-:Y:S01]  /*0d10*/  @!P3 STS [R17.X4], RZ ;  /* 0x000000ff1100b388 */ /* 0x0007e20000004800 */
[----:B------:R-:W-:Y:S05]  /*0d20*/  @!P3 BRA `(.L_x_15) ;  /* 0x000001a00000b947 */ /* 0x000fea0003800000 */
[C---:B------:R-:W-:Y:S01]  /*0d30*/  IMAD.HI R4, R17.reuse, 0x4ec4ec4f, RZ ;  /* 0x4ec4ec4f11047827 */ /* 0x040fe200078e02ff */
[----:B------:R-:W-:-:S03]  /*0d40*/  IADD3 R13, R17, 0x6, RZ ;  /* 0x00000006110d7810 */ /* 0x000fc60007ffe0ff */
[----:B------:R-:W-:Y:S01]  /*0d50*/  IMAD.MOV.U32 R6, RZ, RZ, 0x4 ;  /* 0x00000004ff067424 */ /* 0x000fe200078e00ff */
[----:B------:R-:W-:Y:S01]  /*0d60*/  SHF.R.U32.HI R5, RZ, 0x1f, R4 ;  /* 0x0000001fff057819 */ /* 0x000fe20000011604 */
[----:B------:R-:W-:-:S03]  /*0d70*/  IMAD.HI R7, R13, 0x4ec4ec4f, RZ ;  /* 0x4ec4ec4f0d077827 */ /* 0x000fc600078e02ff */
[----:B------:R-:W-:Y:S01]  /*0d80*/  LEA.HI.SX32 R4, R4, R5, 0x1e ;  /* 0x0000000504047211 */ /* 0x000fe200078ff2ff */
[----:B------:R-:W-:Y:S01]  /*0d90*/  IMAD R20, R0, 0x380, R19 ;  /* 0x0000038000147824 */ /* 0x000fe200078e0213 */
[----:B------:R-:W-:-:S03]  /*0da0*/  SHF.R.U32.HI R14, RZ, 0x1f, R7 ;  /* 0x0000001fff0e7819 */ /* 0x000fc60000011607 */
[----:B------:R-:W-:Y:S01]  /*0db0*/  IMAD R5, R4, -0xd, R17 ;  /* 0xfffffff304057824 */ /* 0x000fe200078e0211 */
[----:B------:R-:W-:-:S03]  /*0dc0*/  LEA.HI.SX32 R14, R7, R14, 0x1e ;  /* 0x0000000e070e7211 */ /* 0x000fc600078ff2ff */
[----:B------:R-:W-:-:S04]  /*0dd0*/  IMAD R5, R4, 0xc4, R5 ;  /* 0x000000c404057824 */ /* 0x000fc800078e0205 */
[----:B------:R-:W-:-:S04]  /*0de0*/  IMAD R4, R0, 0x6200, R5 ;  /* 0x0000620000047824 */ /* 0x000fc800078e0205 */
        /* <DEDUP_REMOVED lines=14> */
.L_x_15:
[----:B-----5:R4:W-:Y:S01]  /*0ed0*/  STS [R17.X4+0x700], R6 ;  /* 0x0007000611007388 */ /* 0x0209e20000004800 */
[----:B---3--:R-:W-:Y:S01]  /*0ee0*/  MOV R4, RZ ;  /* 0x000000ff00047202 */ /* 0x008fe20000000f00 */
[----:B------:R-:W-:Y:S05]  /*0ef0*/  @!P0 BRA `(.L_x_16) ;  /* 0x000000f000008947 */ /* 0x000fea0003800000 */
[----:B----4-:R-:W-:Y:S01]  /*0f00*/  IADD3 R6, R17, 0xc, RZ ;  /* 0x0000000c11067810 */ /* 0x010fe20007ffe0ff */
[----:B------:R-:W-:-:S04]  /*0f10*/  IMAD.HI R4, R9, 0x4ec4ec4f, RZ ;  /* 0x4ec4ec4f09047827 */ /* 0x000fc800078e02ff */
[----:B------:R-:W-:-:S04]  /*0f20*/  IMAD.HI R5, R6, 0x4ec4ec4f, RZ ;  /* 0x4ec4ec4f06057827 */ /* 0x000fc800078e02ff */
[----:B------:R-:W-:Y:S01]  /*0f30*/  IMAD R13, R0, 0x380, R19 ;  /* 0x00000380000d7824 */ /* 0x000fe200078e0213 */
[----:B------:R-:W-:-:S04]  /*0f40*/  SHF.R.U32.HI R14, RZ, 0x1f, R5 ;  /* 0x0000001fff0e7819 */ /* 0x000fc80000011605 */
[----:B------:R-:W-:Y:S01]  /*0f50*/  LEA.HI.SX32 R7, R5, R14, 0x1e ;  /* 0x0000000e05077211 */ /* 0x000fe200078ff2ff */
        /* <DEDUP_REMOVED lines=9> */
.L_x_16:
[----:B-----5:R3:W-:Y:S01]  /*0ff0*/  STS [R17.X4+0xe00], R4 ;  /* 0x000e000411007388 */ /* 0x0207e20000004800 */
[----:B------:R-:W-:Y:S01]  /*1000*/  BSSY B0, `(.L_x_17) ;  /* 0x0000017000007945 */ /* 0x000fe20003800000 */
[----:B01----:R-:W-:Y:S02]  /*1010*/  FFMA R15, R2, R11, R15 ;  /* 0x0000000b020f7223 */ /* 0x003fe4000000000f */
[----:B--2---:R-:W-:Y:S01]  /*1020*/  FFMA R12, R10, R3, R12 ;  /* 0x000000030a0c7223 */ /* 0x004fe2000000000c */
[----:B------:R-:W-:Y:S05]  /*1030*/  @P1 BRA `(.L_x_18) ;  /* 0x0000013000001947 */ /* 0x000fea0003800000 */
[----:B------:R-:W-:Y:S01]  /*1040*/  MOV R2, RZ ;  /* 0x000000ff00027202 */ /* 0x000fe20000000f00 */
[----:B------:R-:W-:Y:S05]  /*1050*/  @!P0 BRA `(.L_x_19) ;  /* 0x0000010000008947 */ /* 0x000fea0003800000 */
[C---:B---3--:R-:W-:Y:S01]  /*1060*/  IADD3 R4, R17.reuse, 0x5, RZ ;  /* 0x0000000511047810 */ /* 0x048fe20007ffe0ff */
[----:B------:R-:W-:Y:S01]  /*1070*/  IMAD R7, R0, 0x380, R19 ;  /* 0x0000038000077824 */ /* 0x000fe200078e0213 */
[----:B------:R-:W-:-:S03]  /*1080*/  IADD3 R2, R17, 0x540, RZ ;  /* 0x0000054011027810 */ /* 0x000fc60007ffe0ff */
[----:B------:R-:W-:-:S04]  /*1090*/  IMAD.HI R3, R4, 0x4ec4ec4f, RZ ;  /* 0x4ec4ec4f04037827 */ /* 0x000fc800078e02ff */
[----:B------:R-:W-:Y:S01]  /*10a0*/  IMAD.HI R2, R2, 0x4ec4ec4f, RZ ;  /* 0x4ec4ec4f02027827 */ /* 0x000fe200078e02ff */
[----:B----4-:R-:W-:-:S04]  /*10b0*/  SHF.R.U32.HI R6, RZ, 0x1f, R3 ;  /* 0x0000001fff067819 */ /* 0x010fc80000011603 */
        /* <DEDUP_REMOVED lines=10> */
.L_x_19:
[----:B-----5:R1:W-:Y:S02]  /*1160*/  STS [R17.X4+0x1500], R2 ;  /* 0x0015000211007388 */ /* 0x0203e40000004800 */
.L_x_18:
[----:B------:R-:W-:Y:S05]  /*1170*/  BSYNC B0 ;  /* 0x0000000000007941 */ /* 0x000fea0003800000 */
.L_x_17:
[C---:B------:R-:W-:Y:S01]  /*1180*/  IADD3 R11, R17.reuse, 0x6, RZ ;  /* 0x00000006110b7810 */ /* 0x040fe20007ffe0ff */
[C---:B------:R-:W-:Y:S01]  /*1190*/  IMAD.HI R10, R17.reuse, 0x4ec4ec4f, RZ ;  /* 0x4ec4ec4f110a7827 */ /* 0x040fe200078e02ff */
[----:B------:R-:W-:-:S03]  /*11a0*/  IADD3 R13, R17, 0xc, RZ ;  /* 0x0000000c110d7810 */ /* 0x000fc60007ffe0ff */
[----:B-1----:R-:W-:-:S04]  /*11b0*/  IMAD.HI R2, R11, 0x4ec4ec4f, RZ ;  /* 0x4ec4ec4f0b027827 */ /* 0x002fc800078e02ff */
[----:B---3--:R-:W-:Y:S01]  /*11c0*/  IMAD.HI R4, R13, 0x4ec4ec4f, RZ ;  /* 0x4ec4ec4f0d047827 */ /* 0x008fe200078e02ff */
[----:B0-----:R-:W-:-:S04]  /*11d0*/  SHF.R.U32.HI R3, RZ, 0x1f, R2 ;  /* 0x0000001fff037819 */ /* 0x001fc80000011602 */
[----:B------:R-:W-:Y:S02]  /*11e0*/  LEA.HI.SX32 R2, R2, R3, 0x1e ;  /* 0x0000000302027211 */ /* 0x000fe400078ff2ff */
[----:B------:R-:W-:Y:S02]  /*11f0*/  SHF.R.U32.HI R5, RZ, 0x1f, R4 ;  /* 0x0000001fff057819 */ /* 0x000fe40000011604 */
[----:B------:R-:W-:Y:S01]  /*1200*/  SHF.R.U32.HI R3, RZ, 0x1f, R10 ;  /* 0x0000001fff037819 */ /* 0x000fe2000001160a */
[----:B------:R-:W-:Y:S01]  /*1210*/  IMAD R11, R2, -0xd, R11 ;  /* 0xfffffff3020b7824 */ /* 0x000fe200078e020b */
[----:B------:R-:W-:Y:S01]  /*1220*/  LEA.HI.SX32 R4, R4, R5, 0x1e ;  /* 0x0000000504047211 */ /* 0x000fe200078ff2ff */
[----:B------:R-:W-:Y:S01]  /*1230*/  @!P2 IMAD R2, R0, 0x80, R17 ;  /* 0x000000800002a824 */ /* 0x000fe200078e0211 */
[----:B------:R-:W-:Y:S02]  /*1240*/  LEA.HI.SX32 R10, R10, R3, 0x1e ;  /* 0x000000030a0a7211 */ /* 0x000fe400078ff2ff */
[----:B------:R-:W-:Y:S01]  /*1250*/  ISETP.GE.AND P3, PT, R11, 0x1, PT ;  /* 0x000000010b00780c */ /* 0x000fe20003f66270 */
[----:B------:R-:W-:Y:S01]  /*1260*/  IMAD R13, R4, -0xd, R13 ;  /* 0xfffffff3040d7824 */ /* 0x000fe200078e020d */
[----:B------:R-:W-:Y:S01]  /*1270*/  MOV R5, 0x9 ;  /* 0x0000000900057802 */ /* 0x000fe20000000f00 */
[----:B------:R-:W-:Y:S01]  /*1280*/  IMAD R23, R10, -0xd, R17 ;  /* 0xfffffff30a177824 */ /* 0x000fe200078e0211 */
[----:B------:R-:W-:-:S02]  /*1290*/  @!P2 MOV R3, 0x4 ;  /* 0x000000040003a802 */ /* 0x000fc40000000f00 */
[----:B------:R-:W-:Y:S01]  /*12a0*/  ISETP.GE.AND P4, PT, R13, 0x1, PT ;  /* 0x000000010d00780c */ /* 0x000fe20003f86270 */
[----:B------:R-:W-:Y:S01]  /*12b0*/  @!P2 IMAD R2, R2, R5, 0x2 ;  /* 0x000000020202a424 */ /* 0x000fe200078e0205 */
[----:B------:R-:W-:-:S03]  /*12c0*/  ISETP.GE.AND P0, PT, R23, 0x1, PT ;  /* 0x000000011700780c */ /* 0x000fc60003f06270 */
[----:B------:R-:W-:-:S04]  /*12d0*/  @!P2 IMAD.WIDE R2, R2, R3, c[0x0][0x168] ;  /* 0x00005a000202a625 */ /* 0x000fc800078e0203 */
[----:B------:R-:W-:Y:S01]  /*12e0*/  @P3 IMAD R5, R0, 0x380, R19 ;  /* 0x0000038000053824 */ /* 0x000fe200078e0213 */
[----:B------:R0:W2:Y:S01]  /*12f0*/  @!P2 LDG.E.CONSTANT R26, [R2.64] ;  /* 0x00000004021aa981 */ /* 0x0000a2000c1e9900 */
[----:B------:R-:W-:Y:S01]  /*1300*/  @P3 IMAD.HI R4, R8, 0x4ec4ec4f, RZ ;  /* 0x4ec4ec4f08043827 */ /* 0x000fe200078e02ff */
[----:B------:R-:W-:-:S03]  /*1310*/  MOV R22, RZ ;  /* 0x000000ff00167202 */ /* 0x000fc60000000f00 */
[----:B----4-:R-:W-:Y:S01]  /*1320*/  @P3 IMAD R6, R5, 0x1c, RZ ;  /* 0x0000001c05063824 */ /* 0x010fe200078e02ff */
[----:B------:R-:W-:Y:S01]  /*1330*/  @P3 SHF.R.U32.HI R7, RZ, 0x1f, R4 ;  /* 0x0000001fff073819 */ /* 0x000fe20000011604 */
[----:B------:R-:W-:-:S03]  /*1340*/  @P4 IMAD.HI R14, R9, 0x4ec4ec4f, RZ ;  /* 0x4ec4ec4f090e4827 */ /* 0x000fc600078e02ff */
[----:B------:R-:W-:Y:S01]  /*1350*/  @P3 LEA.HI.SX32 R7, R4, R7, 0x1e ;  /* 0x0000000704073211 */ /* 0x000fe200078ff2ff */
[----:B------:R-:W-:Y:S01]  /*1360*/  @P4 IMAD R20, R0, 0x380, R19 ;  /* 0x0000038000144824 */ /* 0x000fe200078e0213 */
[----:B------:R-:W-:Y:S01]  /*1370*/  @P4 SHF.R.U32.HI R25, RZ, 0x1f, R14 ;  /* 0x0000001fff194819 */ /* 0x000fe2000001160e */
[----:B------:R-:W-:Y:S01]  /*1380*/  @P0 IMAD R5, R10, 0xc4, R23 ;  /* 0x000000c40a050824 */ /* 0x000fe200078e0217 */
[----:B------:R-:W-:Y:S01]  /*1390*/  @P3 IADD3 R4, R6, -0x1, R11 ;  /* 0xffffffff06043810 */ /* 0x000fe20007ffe00b */
[----:B------:R-:W-:Y:S01]  /*13a0*/  @P4 IMAD R20, R20, 0x1c, RZ ;  /* 0x0000001c14144824 */ /* 0x000fe200078e02ff */
[----:B------:R-:W-:Y:S01]  /*13b0*/  @P4 LEA.HI.SX32 R25, R14, R25, 0x1e ;  /* 0x000000190e194211 */ /* 0x000fe200078ff2ff */
[----:B------:R-:W-:Y:S01]  /*13c0*/  HFMA2.MMA R14, -RZ, RZ, 0, 0 ;  /* 0x00000000ff0e7435 */ /* 0x000fe200000001ff */
[----:B0-----:R-:W-:Y:S01]  /*13d0*/  @P0 IADD3 R3, R5, -0x1, RZ ;  /* 0xffffffff05030810 */ /* 0x001fe20007ffe0ff */
[----:B------:R-:W-:Y:S01]  /*13e0*/  @P3 IMAD R4, R7, 0xc4, R4 ;  /* 0x000000c407043824 */ /* 0x000fe200078e0204 */
[----:B------:R-:W-:Y:S01]  /*13f0*/  @P4 IADD3 R6, R20, -0x1, R13 ;  /* 0xffffffff14064810 */ /* 0x000fe20007ffe00d */
[----:B------:R-:W-:Y:S01]  /*1400*/  HFMA2.MMA R20, -RZ, RZ, 0, 0 ;  /* 0x00000000ff147435 */ /* 0x000fe200000001ff */
[----:B------:R-:W-:Y:S01]  /*1410*/  @P4 MOV R7, 0x4 ;  /* 0x0000000400074802 */ /* 0x000fe20000000f00 */
[----:B------:R-:W-:Y:S01]  /*1420*/  @P0 IMAD R2, R0, 0x6200, R3 ;  /* 0x0000620000020824 */ /* 0x000fe200078e0203 */
[----:B------:R-:W-:Y:S01]  /*1430*/  @P0 MOV R3, 0x4 ;  /* 0x0000000400030802 */ /* 0x000fe20000000f00 */
[----:B------:R-:W-:-:S02]  /*1440*/  @P4 IMAD R6, R25, 0xc4, R6 ;  /* 0x000000c419064824 */ /* 0x000fc400078e0206 */
[----:B------:R-:W-:Y:S02]  /*1450*/  @P3 IMAD.MOV.U32 R5, RZ, RZ, 0x4 ;  /* 0x00000004ff053424 */ /* 0x000fe400078e00ff */
[----:B------:R-:W-:Y:S02]  /*1460*/  @P0 IMAD R2, R19, 0x1c, R2 ;  /* 0x0000001c13020824 */ /* 0x000fe400078e0202 */
[----:B------:R-:W-:-:S04]  /*1470*/  @P3 IMAD.WIDE R4, R4, R5, c[0x0][0x160] ;  /* 0x0000580004043625 */ /* 0x000fc800078e0205 */
[----:B------:R-:W-:Y:S01]  /*1480*/  @P0 IMAD.WIDE R2, R2, R3, c[0x0][0x160] ;  /* 0x0000580002020625 */ /* 0x000fe200078e0203 */
[----:B------:R-:W3:Y:S03]  /*1490*/  @P3 LDG.E.CONSTANT R20, [R4.64] ;  /* 0x0000000404143981 */ /* 0x000ee6000c1e9900 */
[----:B------:R-:W-:Y:S01]  /*14a0*/  @P4 IMAD.WIDE R6, R6, R7, c[0x0][0x160] ;  /* 0x0000580006064625 */ /* 0x000fe200078e0207 */
[----:B------:R-:W4:Y:S04]  /*14b0*/  @P0 LDG.E.CONSTANT R22, [R2.64] ;  /* 0x0000000402160981 */ /* 0x000f28000c1e9900 */
[----:B------:R-:W5:Y:S01]  /*14c0*/  @P4 LDG.E.CONSTANT R14, [R6.64] ;  /* 0x00000004060e4981 */ /* 0x000f62000c1e9900 */
[----:B------:R-:W-:Y:S01]  /*14d0*/  WARPSYNC 0xffffffff ;  /* 0xffffffff00007948 */ /* 0x000fe20003800000 */
[----:B------:R-:W-:Y:S02]  /*14e0*/  BSSY B0, `(.L_x_20) ;  /* 0x0000023000007945 */ /* 0x000fe40003800000 */
[----:B--2---:R-:W-:Y:S04]  /*14f0*/  @!P2 STS [R17.X4+0x1a00], R26 ;  /* 0x001a001a1100a388 */ /* 0x004fe80000004800 */
[----:B------:R-:W-:Y:S06]  /*1500*/  BAR.SYNC 0x0 ;  /* 0x0000000000007b1d */ /* 0x000fec0000000000 */
[----:B------:R-:W-:Y:S04]  /*1510*/  LDS R27, [R18.X4] ;  /* 0x00000000121b7984 */ /* 0x000fe80000004800 */
[----:B------:R-:W0:Y:S04]  /*1520*/  LDS.64 R24, [R16.X8+0x1a00] ;  /* 0x001a000010187984 */ /* 0x000e280000008a00 */
[----:B------:R-:W1:Y:S04]  /*1530*/  LDS R28, [R18.X4+0x34] ;  /* 0x00003400121c7984 */ /* 0x000e680000004800 */
[----:B------:R-:W-:Y:S06]  /*1540*/  BAR.SYNC 0x0 ;  /* 0x0000000000007b1d */ /* 0x000fec0000000000 */
[----:B---3--:R2:W-:Y:S04]  /*1550*/  STS [R17.X4+0x700], R20 ;  /* 0x0007001411007388 */ /* 0x0085e80000004800 */
[----:B----4-:R2:W-:Y:S04]  /*1560*/  STS [R17.X4], R22 ;  /* 0x0000001611007388 */ /* 0x0105e80000004800 */
[----:B-----5:R2:W-:Y:S01]  /*1570*/  STS [R17.X4+0xe00], R14 ;  /* 0x000e000e11007388 */ /* 0x0205e20000004800 */
[----:B0-----:R-:W-:-:S02]  /*1580*/  FFMA R15, R24, R27, R15 ;  /* 0x0000001b180f7223 */ /* 0x001fc4000000000f */
[----:B-1----:R-:W-:Y:S01]  /*1590*/  FFMA R24, R28, R25, R12 ;  /* 0x000000191c187223 */ /* 0x002fe2000000000c */
[----:B------:R-:W-:Y:S05]  /*15a0*/  @P1 BRA `(.L_x_21) ;  /* 0x0000016000001947 */ /* 0x000fea0003800000 */
[----:B--2---:R-:W-:Y:S01]  /*15b0*/  IADD3 R2, R17, 0x5, RZ ;  /* 0x0000000511027810 */ /* 0x004fe20007ffe0ff */
[----:B------:R-:W-:Y:S04]  /*15c0*/  BSSY B1, `(.L_x_22) ;  /* 0x0000013000017945 */ /* 0x000fe80003800000 */
[----:B------:R-:W-:-:S05]  /*15d0*/  IMAD.HI R3, R2, 0x4ec4ec4f, RZ ;  /* 0x4ec4ec4f02037827 */ /* 0x000fca00078e02ff */
[----:B------:R-:W-:-:S04]  /*15e0*/  SHF.R.U32.HI R4, RZ, 0x1f, R3 ;  /* 0x0000001fff047819 */ /* 0x000fc80000011603 */
[----:B------:R-:W-:-:S05]  /*15f0*/  LEA.HI.SX32 R3, R3, R4, 0x1e ;  /* 0x0000000403037211 */ /* 0x000fca00078ff2ff */
[----:B------:R-:W-:Y:S01]  /*1600*/  IMAD R3, R3, -0xd, R2 ;  /* 0xfffffff303037824 */ /* 0x000fe200078e0202 */
[----:B------:R-:W-:-:S04]  /*1610*/  MOV R2, RZ ;  /* 0x000000ff00027202 */ /* 0x000fc80000000f00 */
        /* <DEDUP_REMOVED lines=8> */
[----:B------:R-:W-:Y:S01]  /*16a0*/  IMAD.MOV.U32 R3, RZ, RZ, 0x4 ;  /* 0x00000004ff037424 */ /* 0x000fe200078e00ff */
[----:B------:R-:W-:-:S05]  /*16b0*/  LEA.HI.SX32 R5, R4, R5, 0x1e ;  /* 0x0000000504057211 */ /* 0x000fca00078ff2ff */
[----:B------:R-:W-:-:S04]  /*16c0*/  IMAD R2, R5, 0xc4, R2 ;  /* 0x000000c405027824 */ /* 0x000fc800078e0202 */
[----:B------:R-:W-:-:S06]  /*16d0*/  IMAD.WIDE R2, R2, R3, c[0x0][0x160] ;  /* 0x0000580002027625 */ /* 0x000fcc00078e0203 */
[----:B------:R0:W5:Y:S02]  /*16e0*/  LDG.E.CONSTANT R2, [R2.64] ;  /* 0x0000000402027981 */ /* 0x000164000c1e9900 */
.L_x_23:
[----:B------:R-:W-:Y:S05]  /*16f0*/  BSYNC B1 ;  /* 0x0000000000017941 */ /* 0x000fea0003800000 */
.L_x_22:
[----:B-----5:R1:W-:Y:S02]  /*1700*/  STS [R17.X4+0x1500], R2 ;  /* 0x0015000211007388 */ /* 0x0203e40000004800 */
.L_x_21:
[----:B--2---:R-:W-:Y:S05]  /*1710*/  BSYNC B0 ;  /* 0x0000000000007941 */ /* 0x004fea0003800000 */
.L_x_20:
[C---:B------:R-:W-:Y:S01]  /*1720*/  @!P1 IADD3 R5, R17.reuse, 0x5, RZ ;  /* 0x0000000511059810 */ /* 0x040fe20007ffe0ff */
[----:B------:R-:W-:Y:S01]  /*1730*/  HFMA2.MMA R6, -RZ, RZ, 0, 5.36441802978515625e-07 ;  /* 0x00000009ff067435 */ /* 0x000fe200000001ff */
[C---:B0-----:R-:W-:Y:S01]  /*1740*/  LEA R3, R0.reuse, R17, 0x7 ;  /* 0x0000001100037211 */ /* 0x041fe200078e38ff */
[----:B------:R-:W-:Y:S01]  /*1750*/  IMAD R22, R0, 0x380, R19 ;  /* 0x0000038000167824 */ /* 0x000fe200078e0213 */
[----:B-1----:R-:W-:Y:S01]  /*1760*/  @!P1 IADD3 R2, R17, 0x540, RZ ;  /* 0x0000054011029810 */ /* 0x002fe20007ffe0ff */
[----:B------:R-:W-:Y:S01]  /*1770*/  @!P1 IMAD.HI R4, R5, 0x4ec4ec4f, RZ ;  /* 0x4ec4ec4f05049827 */ /* 0x000fe200078e02ff */
[----:B------:R-:W-:-:S03]  /*1780*/  MOV R20, 0x4 ;  /* 0x0000000400147802 */ /* 0x000fc60000000f00 */
[----:B------:R-:W-:Y:S01]  /*1790*/  IMAD R22, R22, 0x1c, RZ ;  /* 0x0000001c16167824 */ /* 0x000fe200078e02ff */
[----:B------:R-:W-:Y:S01]  /*17a0*/  @!P1 SHF.R.U32.HI R7, RZ, 0x1f, R4 ;  /* 0x0000001fff079819 */ /* 0x000fe20000011604 */
[----:B------:R-:W-:-:S03]  /*17b0*/  IMAD R3, R3, R6, 0x3 ;  /* 0x0000000303037424 */ /* 0x000fc600078e0206 */
[----:B------:R-:W-:Y:S01]  /*17c0*/  @!P1 LEA.HI.SX32 R6, R4, R7, 0x1e ;  /* 0x0000000704069211 */ /* 0x000fe200078ff2ff */
[----:B------:R-:W-:-:S04]  /*17d0*/  @!P1 IMAD.HI R4, R2, 0x4ec4ec4f, RZ ;  /* 0x4ec4ec4f02049827 */ /* 0x000fc800078e02ff */
[----:B------:R-:W-:-:S04]  /*17e0*/  IMAD.WIDE R2, R3, R20, c[0x0][0x168] ;  /* 0x00005a0003027625 */ /* 0x000fc800078e0214 */
[----:B------:R-:W-:Y:S01]  /*17f0*/  @!P1 IMAD R7, R6, -0xd, R5 ;  /* 0xfffffff306079824 */ /* 0x000fe200078e0205 */
[----:B------:R-:W2:Y:S01]  /*1800*/  @!P2 LDG.E.CONSTANT R14, [R2.64] ;  /* 0x00000004020ea981 */ /* 0x000ea2000c1e9900 */
[----:B------:R-:W-:Y:S02]  /*1810*/  @!P1 SHF.R.U32.HI R5, RZ, 0x1f, R4 ;  /* 0x0000001fff059819 */ /* 0x000fe40000011604 */
[----:B------:R-:W-:Y:S02]  /*1820*/  @!P1 IADD3 R6, R17, 0x5, RZ ;  /* 0x0000000511069810 */ /* 0x000fe40007ffe0ff */
[----:B------:R-:W-:Y:S02]  /*1830*/  @!P1 LEA.HI.SX32 R5, R4, R5, 0x1e ;  /* 0x0000000504059211 */ /* 0x000fe400078ff2ff */
[----:B------:R-:W-:Y:S01]  /*1840*/  @!P1 IADD3 R4, R22, R7, RZ ;  /* 0x0000000716049210 */ /* 0x000fe20007ffe0ff */
[----:B------:R-:W-:-:S04]  /*1850*/  @!P1 IMAD.HI R25, R6, 0x4ec4ec4f, RZ ;  /* 0x4ec4ec4f06199827 */ /* 0x000fc800078e02ff */
[----:B------:R-:W-:Y:S01]  /*1860*/  @!P1 IMAD R5, R5, 0xc4, R4 ;  /* 0x000000c405059824 */ /* 0x000fe200078e0204 */
[----:B------:R-:W-:Y:S01]  /*1870*/  @!P1 SHF.R.U32.HI R26, RZ, 0x1f, R25 ;  /* 0x0000001fff1a9819 */ /* 0x000fe20000011619 */
[----:B------:R-:W-:-:S04]  /*1880*/  IMAD.HI R9, R9, 0x4ec4ec4f, RZ ;  /* 0x4ec4ec4f09097827 */ /* 0x000fc800078e02ff */
[----:B------:R-:W-:Y:S01]  /*1890*/  @!P1 IMAD.WIDE R4, R5, R20, c[0x0][0x160] ;  /* 0x0000580005049625 */ /* 0x000fe200078e0214 */
[----:B------:R-:W-:-:S03]  /*18a0*/  @!P1 LEA.HI.SX32 R27, R25, R26, 0x1e ;  /* 0x0000001a191b9211 */ /* 0x000fc600078ff2ff */
[----:B------:R-:W-:Y:S01]  /*18b0*/  IMAD R23, R10, 0xc4, R23 ;  /* 0x000000c40a177824 */ /* 0x000fe200078e0217 */
[----:B------:R0:W3:Y:S01]  /*18c0*/  @!P1 LDG.E.CONSTANT R12, [R4.64] ;  /* 0x00000004040c9981 */ /* 0x0000e2000c1e9900 */
[----:B------:R-:W-:Y:S02]  /*18d0*/  @!P1 IMAD R27, R27, -0xd, R6 ;  /* 0xfffffff31b1b9824 */ /* 0x000fe400078e0206 */
[----:B------:R-:W-:Y:S01]  /*18e0*/  IMAD R6, R0, 0x6200, R23 ;  /* 0x0000620000067824 */ /* 0x000fe200078e0217 */
[----:B0-----:R-:W-:-:S03]  /*18f0*/  SHF.R.U32.HI R4, RZ, 0x1f, R9 ;  /* 0x0000001fff047819 */ /* 0x001fc60000011609 */
[----:B------:R-:W-:Y:S01]  /*1900*/  IMAD R5, R19, 0x1c, R6 ;  /* 0x0000001c13057824 */ /* 0x000fe200078e0206 */
[----:B------:R-:W-:Y:S02]  /*1910*/  LEA.HI.SX32 R9, R9, R4, 0x1e ;  /* 0x0000000409097211 */ /* 0x000fe400078ff2ff */
[----:B------:R-:W-:-:S05]  /*1920*/  IADD3 R4, R22, R13, RZ ;  /* 0x0000000d16047210 */ /* 0x000fca0007ffe0ff */
[----:B------:R-:W-:Y:S02]  /*1930*/  IMAD R9, R9, 0xc4, R4 ;  /* 0x000000c409097824 */ /* 0x000fe400078e0204 */
[----:B------:R-:W-:-:S05]  /*1940*/  IMAD.WIDE R4, R5, R20, c[0x0][0x160] ;  /* 0x0000580005047625 */ /* 0x000fca00078e0214 */
[----:B------:R-:W4:Y:S01]  /*1950*/  LDG.E.CONSTANT R28, [R4.64] ;  /* 0x00000004041c7981 */ /* 0x000f22000c1e9900 */
[----:B------:R-:W-:Y:S01]  /*1960*/  @!P1 IADD3 R7, R17, 0x540, RZ ;  /* 0x0000054011079810 */ /* 0x000fe20007ffe0ff */
[----:B------:R-:W-:-:S04]  /*1970*/  IMAD.HI R8, R8, 0x4ec4ec4f, RZ ;  /* 0x4ec4ec4f08087827 */ /* 0x000fc800078e02ff */
[----:B------:R-:W-:Y:S01]  /*1980*/  @!P1 IMAD.HI R7, R7, 0x4ec4ec4f, RZ ;  /* 0x4ec4ec4f07079827 */ /* 0x000fe200078e02ff */
[----:B------:R-:W-:-:S03]  /*1990*/  SHF.R.U32.HI R25, RZ, 0x1f, R8 ;  /* 0x0000001fff197819 */ /* 0x000fc60000011608 */
[----:B------:R-:W-:Y:S01]  /*19a0*/  IMAD.IADD R11, R11, 0x1, R22 ;  /* 0x000000010b0b7824 */ /* 0x000fe200078e0216 */
[----:B------:R-:W-:Y:S02]  /*19b0*/  @!P1 SHF.R.U32.HI R10, RZ, 0x1f, R7 ;  /* 0x0000001fff0a9819 */ /* 0x000fe40000011607 */
[----:B------:R-:W-:Y:S02]  /*19c0*/  LEA.HI.SX32 R8, R8, R25, 0x1e ;  /* 0x0000001908087211 */ /* 0x000fe400078ff2ff */
[----:B------:R-:W-:Y:S01]  /*19d0*/  @!P1 LEA.HI.SX32 R10, R7, R10, 0x1e ;  /* 0x0000000a070a9211 */ /* 0x000fe200078ff2ff */
[----:B------:R-:W5:Y:S02]  /*19e0*/  @!P2 LDG.E.CONSTANT R25, [R2.64+0x4] ;  /* 0x000004040219a981 */ /* 0x000f64000c1e9900 */
[----:B------:R-:W-:Y:S02]  /*19f0*/  IMAD R7, R8, 0xc4, R11 ;  /* 0x000000c408077824 */ /* 0x000fe400078e020b */
[----:B------:R-:W-:-:S04]  /*1a00*/  IMAD.WIDE R8, R9, R20, c[0x0][0x160] ;  /* 0x0000580009087625 */ /* 0x000fc800078e0214 */
[----:B------:R-:W-:Y:S01]  /*1a10*/  IMAD.WIDE R6, R7, R20, c[0x0][0x160] ;  /* 0x0000580007067625 */ /* 0x000fe200078e0214 */
[----:B------:R-:W5:Y:S01]  /*1a20*/  LDG.E.CONSTANT R13, [R8.64] ;  /* 0x00000004080d7981 */ /* 0x000f62000c1e9900 */
[----:B------:R-:W-:-:S03]  /*1a30*/  @!P1 IADD3 R27, R22, 0x1, R27 ;  /* 0x00000001161b9810 */ /* 0x000fc60007ffe01b */
[----:B------:R-:W5:Y:S02]  /*1a40*/  LDG.E.CONSTANT R29, [R6.64] ;  /* 0x00000004061d7981 */ /* 0x000f64000c1e9900 */
[----:B------:R-:W-:Y:S02]  /*1a50*/  @!P1 IMAD R27, R10, 0xc4, R27 ;  /* 0x000000c40a1b9824 */ /* 0x000fe400078e021b */
[----:B--2---:R-:W-:Y:S04]  /*1a60*/  @!P2 STS [R17.X4+0x1a00], R14 ;  /* 0x001a000e1100a388 */ /* 0x004fe80000004800 */
[----:B------:R-:W-:Y:S06]  /*1a70*/  BAR.SYNC 0x0 ;  /* 0x0000000000007b1d */ /* 0x000fec0000000000 */
[----:B------:R-:W-:Y:S04]  /*1a80*/  LDS R23, [R18.X4+0x34] ;  /* 0x0000340012177984 */ /* 0x000fe80000004800 */
[----:B------:R-:W0:Y:S04]  /*1a90*/  LDS.64 R10, [R16.X8+0x1a00] ;  /* 0x001a0000100a7984 */ /* 0x000e280000008a00 */
[----:B------:R-:W1:Y:S04]  /*1aa0*/  LDS R26, [R18.X4] ;  /* 0x00000000121a7984 */ /* 0x000e680000004800 */
[----:B------:R-:W-:Y:S06]  /*1ab0*/  BAR.SYNC 0x0 ;  /* 0x0000000000007b1d */ /* 0x000fec0000000000 */
[----:B----4-:R2:W-:Y:S01]  /*1ac0*/  STS [R17.X4], R28 ;  /* 0x0000001c11007388 */ /* 0x0105e20000004800 */
[----:B0-----:R-:W-:-:S03]  /*1ad0*/  FFMA R24, R23, R11, R24 ;  /* 0x0000000b17187223 */ /* 0x001fc60000000018 */
[----:B------:R-:W4:Y:S04]  /*1ae0*/  LDG.E.CONSTANT R23, [R6.64+0x4] ;  /* 0x0000040406177981 */ /* 0x000f28000c1e9900 */
[----:B--2---:R-:W2:Y:S04]  /*1af0*/  LDG.E.CONSTANT R28, [R4.64+0x4] ;  /* 0x00000404041c7981 */ /* 0x004ea8000c1e9900 */
[----:B---3--:R-:W-:Y:S04]  /*1b00*/  @!P1 STS [R17.X4+0x1500], R12 ;  /* 0x0015000c11009388 */ /* 0x008fe80000004800 */
[----:B-----5:R-:W-:Y:S04]  /*1b10*/  @!P2 STS [R17.X4+0x1a00], R25 ;  /* 0x001a00191100a388 */ /* 0x020fe80000004800 */
[----:B------:R-:W-:Y:S04]  /*1b20*/  STS [R17.X4+0xe00], R13 ;  /* 0x000e000d11007388 */ /* 0x000fe80000004800 */
[----:B------:R-:W-:Y:S04]  /*1b30*/  STS [R17.X4+0x700], R29 ;  /* 0x0007001d11007388 */ /* 0x000fe80000004800 */
[----:B------:R-:W-:Y:S06]  /*1b40*/  BAR.SYNC 0x0 ;  /* 0x0000000000007b1d */ /* 0x000fec0000000000 */
[----:B------:R-:W-:Y:S04]  /*1b50*/  LDS R25, [R18.X4] ;  /* 0x0000000012197984 */ /* 0x000fe80000004800 */
[----:B------:R-:W0:Y:S01]  /*1b60*/  LDS.64 R12, [R16.X8+0x1a00] ;  /* 0x001a0000100c7984 */ /* 0x000e220000008a00 */
[----:B-1----:R-:W-:-:S02]  /*1b70*/  FFMA R10, R10, R26, R15 ;  /* 0x0000001a0a0a7223 */ /* 0x002fc4000000000f */
[----:B------:R-:W-:Y:S01]  /*1b80*/  @!P1 IMAD.WIDE R14, R27, R20, c[0x0][0x160] ;  /* 0x000058001b0e9625 */ /* 0x000fe200078e0214 */
[----:B------:R-:W3:Y:S04]  /*1b90*/  @!P2 LDG.E.CONSTANT R29, [R2.64+0x8] ;  /* 0x00000804021da981 */ /* 0x000ee8000c1e9900 */
[----:B------:R-:W5:Y:S04]  /*1ba0*/  LDG.E.CONSTANT R27, [R8.64+0x4] ;  /* 0x00000404081b7981 */ /* 0x000f68000c1e9900 */
[----:B------:R-:W5:Y:S01]  /*1bb0*/  @!P1 LDG.E.CONSTANT R14, [R14.64] ;  /* 0x000000040e0e9981 */ /* 0x000f62000c1e9900 */
[----:B------:R-:W-:-:S10]  /*1bc0*/  HFMA2.MMA R26, -RZ, RZ, 0, 0 ;  /* 0x00000000ff1a7435 */ /* 0x000fd400000001ff */
[----:B------:R-:W5:Y:S01]  /*1bd0*/  @P0 LDG.E.CONSTANT R26, [R4.64+0x34] ;  /* 0x00003404041a0981 */ /* 0x000f62000c1e9900 */
[----:B0-----:R-:W-:-:S03]  /*1be0*/  FFMA R25, R12, R25, R10 ;  /* 0x000000190c197223 */ /* 0x001fc6000000000a */
[----:B------:R-:W0:Y:S04]  /*1bf0*/  LDS R12, [R18.X4+0x34] ;  /* 0x00003400120c7984 */ /* 0x000e280000004800 */
[----:B------:R-:W-:Y:S06]  /*1c00*/  BAR.SYNC 0x0 ;  /* 0x0000000000007b1d */ /* 0x000fec0000000000 */
[----:B----4-:R1:W-:Y:S04]  /*1c10*/  STS [R17.X4+0x700], R23 ;  /* 0x0007001711007388 */ /* 0x0103e80000004800 */
[----:B--2---:R2:W-:Y:S01]  /*1c20*/  STS [R17.X4], R28 ;  /* 0x0000001c11007388 */ /* 0x0045e20000004800 */
[----:B-1----:R-:W-:Y:S01]  /*1c30*/  MOV R23, RZ ;  /* 0x000000ff00177202 */ /* 0x002fe20000000f00 */
[----:B--2---:R-:W-:-:S05]  /*1c40*/  HFMA2.MMA R28, -RZ, RZ, 0, 0 ;  /* 0x00000000ff1c7435 */ /* 0x004fca00000001ff */
[----:B------:R-:W2:Y:S05]  /*1c50*/  @P3 LDG.E.CONSTANT R23, [R6.64+0x34] ;  /* 0x0000340406173981 */ /* 0x000eaa000c1e9900 */
[----:B------:R-:W4:Y:S04]  /*1c60*/  @P4 LDG.E.CONSTANT R28, [R8.64+0x34] ;  /* 0x00003404081c4981 */ /* 0x000f28000c1e9900 */
[----:B---3--:R-:W-:Y:S04]  /*1c70*/  @!P2 STS [R17.X4+0x1a00], R29 ;  /* 0x001a001d1100a388 */ /* 0x008fe80000004800 */
[----:B-----5:R-:W-:Y:S04]  /*1c80*/  STS [R17.X4+0xe00], R27 ;  /* 0x000e001b11007388 */ /* 0x020fe80000004800 */
[----:B------:R-:W-:Y:S04]  /*1c90*/  @!P1 STS [R17.X4+0x1500], R14 ;  /* 0x0015000e11009388 */ /* 0x000fe80000004800 */
[----:B------:R-:W-:Y:S06]  /*1ca0*/  BAR.SYNC 0x0 ;  /* 0x0000000000007b1d */ /* 0x000fec0000000000 */
[----:B------:R-:W-:Y:S04]  /*1cb0*/  LDS R15, [R18.X4] ;  /* 0x00000000120f7984 */ /* 0x000fe80000004800 */
[----:B------:R-:W-:Y:S04]  /*1cc0*/  LDS R14, [R18.X4+0x34] ;  /* 0x00003400120e7984 */ /* 0x000fe80000004800 */
[----:B------:R-:W1:Y:S04]  /*1cd0*/  LDS.64 R10, [R16.X8+0x1a00] ;  /* 0x001a0000100a7984 */ /* 0x000e680000008a00 */
[----:B------:R-:W-:Y:S06]  /*1ce0*/  BAR.SYNC 0x0 ;  /* 0x0000000000007b1d */ /* 0x000fec0000000000 */
[----:B------:R3:W-:Y:S01]  /*1cf0*/  STS [R17.X4], R26 ;  /* 0x0000001a11007388 */ /* 0x0007e20000004800 */
[----:B0-----:R-:W-:Y:S01]  /*1d00*/  FFMA R24, R12, R13, R24 ;  /* 0x0000000d0c187223 */ /* 0x001fe20000000018 */
[----:B------:R-:W-:Y:S01]  /*1d10*/  BSSY B0, `(.L_x_24) ;  /* 0x0000019000007945 */ /* 0x000fe20003800000 */
[----:B-1----:R-:W-:-:S02]  /*1d20*/  FFMA R12, R10, R15, R25 ;  /* 0x0000000f0a0c7223 */ /* 0x002fc40000000019 */
[----:B------:R-:W-:Y:S01]  /*1d30*/  FFMA R13, R14, R11, R24 ;  /* 0x0000000b0e0d7223 */ /* 0x000fe20000000018 */
[----:B--2---:R3:W-:Y:S04]  /*1d40*/  STS [R17.X4+0x700], R23 ;  /* 0x0007001711007388 */ /* 0x0047e80000004800 */
[----:B----4-:R3:W-:Y:S01]  /*1d50*/  STS [R17.X4+0xe00], R28 ;  /* 0x000e001c11007388 */ /* 0x0107e20000004800 */
[----:B------:R-:W-:Y:S05]  /*1d60*/  @P1 BRA `(.L_x_25) ;  /* 0x0000013000001947 */ /* 0x000fea0003800000 */
[----:B------:R-:W-:Y:S01]  /*1d70*/  IADD3 R10, R17, 0x5, RZ ;  /* 0x00000005110a7810 */ /* 0x000fe20007ffe0ff */
        /* <DEDUP_REMOVED lines=8> */
[----:B------:R-:W-:-:S05]  /*1e00*/  IADD3 R10, R17, 0x540, RZ ;  /* 0x00000540110a7810 */ /* 0x000fca0007ffe0ff */
[----:B------:R-:W-:Y:S01]  /*1e10*/  IMAD.HI R14, R10, 0x4ec4ec4f, RZ ;  /* 0x4ec4ec4f0a0e7827 */ /* 0x000fe200078e02ff */
[----:B------:R-:W-:-:S04]  /*1e20*/  IADD3 R10, R22, 0xd, R11 ;  /* 0x0000000d160a7810 */ /* 0x000fc80007ffe00b */
[----:B------:R-:W-:-:S04]  /*1e30*/  SHF.R.U32.HI R15, RZ, 0x1f, R14 ;  /* 0x0000001fff0f7819 */ /* 0x000fc8000001160e */
[----:B------:R-:W-:-:S05]  /*1e40*/  LEA.HI.SX32 R11, R14, R15, 0x1e ;  /* 0x0000000f0e0b7211 */ /* 0x000fca00078ff2ff */
[----:B------:R-:W-:-:S04]  /*1e50*/  IMAD R11, R11, 0xc4, R10 ;  /* 0x000000c40b0b7824 */ /* 0x000fc800078e020a */
[----:B------:R-:W-:-:S06]  /*1e60*/  IMAD.WIDE R10, R11, R20, c[0x0][0x160] ;  /* 0x000058000b0a7625 */ /* 0x000fcc00078e0214 */
[----:B------:R0:W5:Y:S02]  /*1e70*/  LDG.E.CONSTANT R10, [R10.64] ;  /* 0x000000040a0a7981 */ /* 0x000164000c1e9900 */
.L_x_27:
[----:B------:R-:W-:Y:S05]  /*1e80*/  BSYNC B1 ;  /* 0x0000000000017941 */ /* 0x000fea0003800000 */
.L_x_26:
[----:B-----5:R1:W-:Y:S02]  /*1e90*/  STS [R17.X4+0x1500], R10 ;  /* 0x0015000a11007388 */ /* 0x0203e40000004800 */
.L_x_25:
[----:B------:R-:W-:Y:S05]  /*1ea0*/  BSYNC B0 ;  /* 0x0000000000007941 */ /* 0x000fea0003800000 */
.L_x_24:
[----:B---3--:R-:W2:Y:S01]  /*1eb0*/  @!P2 LDG.E.CONSTANT R23, [R2.64+0xc] ;  /* 0x00000c040217a981 */ /* 0x008ea2000c1e9900 */
[C---:B------:R-:W-:Y:S02]  /*1ec0*/  @!P1 IADD3 R14, R17.reuse, 0x5, RZ ;  /* 0x00000005110e9810 */ /* 0x040fe40007ffe0ff */
[----:B-1----:R-:W-:Y:S01]  /*1ed0*/  @!P1 IADD3 R10, R17, 0x540, RZ ;  /* 0x00000540110a9810 */ /* 0x002fe20007ffe0ff */
[----:B------:R1:W3:Y:S02]  /*1ee0*/  LDG.E.CONSTANT R28, [R6.64+0x38] ;  /* 0x00003804061c7981 */ /* 0x0002e4000c1e9900 */
[----:B0-----:R-:W-:Y:S02]  /*1ef0*/  @!P1 IMAD.HI R11, R14, 0x4ec4ec4f, RZ ;  /* 0x4ec4ec4f0e0b9827 */ /* 0x001fe400078e02ff */
[----:B------:R-:W4:Y:S02]  /*1f00*/  @!P2 LDG.E.CONSTANT R27, [R2.64+0x10] ;  /* 0x00001004021ba981 */ /* 0x000f24000c1e9900 */
[----:B------:R-:W-:Y:S01]  /*1f10*/  @!P1 IMAD.HI R10, R10, 0x4ec4ec4f, RZ ;  /* 0x4ec4ec4f0a0a9827 */ /* 0x000fe200078e02ff */
[----:B------:R-:W-:-:S04]  /*1f20*/  @!P1 SHF.R.U32.HI R24, RZ, 0x1f, R11 ;  /* 0x0000001fff189819 */ /* 0x000fc8000001160b */
[----:B------:R-:W-:Y:S02]  /*1f30*/  @!P1 LEA.HI.SX32 R15, R11, R24, 0x1e ;  /* 0x000000180b0f9211 */ /* 0x000fe400078ff2ff */
[----:B------:R-:W-:Y:S01]  /*1f40*/  @!P1 SHF.R.U32.HI R11, RZ, 0x1f, R10 ;  /* 0x0000001fff0b9819 */ /* 0x000fe2000001160a */
[----:B------:R0:W5:Y:S02]  /*1f50*/  LDG.E.CONSTANT R24, [R4.64+0x38] ;  /* 0x0000380404187981 */ /* 0x000164000c1e9900 */
[----:B------:R-:W-:Y:S01]  /*1f60*/  @!P1 IMAD R15, R15, -0xd, R14 ;  /* 0xfffffff30f0f9824 */ /* 0x000fe200078e020e */
[----:B------:R-:W-:-:S04]  /*1f70*/  @!P1 LEA.HI.SX32 R11, R10, R11, 0x1e ;  /* 0x0000000b0a0b9211 */ /* 0x000fc800078ff2ff */
[----:B------:R-:W-:Y:S02]  /*1f80*/  @!P1 IADD3 R10, R22, 0xe, R15 ;  /* 0x0000000e160a9810 */ /* 0x000fe40007ffe00f */
[----:B------:R-:W-:-:S03]  /*1f90*/  @!P1 IADD3 R15, R17, 0x5, RZ ;  /* 0x00000005110f9810 */ /* 0x000fc60007ffe0ff */
[----:B------:R-:W-:Y:S02]  /*1fa0*/  @!P1 IMAD R11, R11, 0xc4, R10 ;  /* 0x000000c40b0b9824 */ /* 0x000fe400078e020a */
[----:B------:R-:W-:-:S04]  /*1fb0*/  @!P1 IMAD.HI R14, R15, 0x4ec4ec4f, RZ ;  /* 0x4ec4ec4f0f0e9827 */ /* 0x000fc800078e02ff */
[----:B------:R-:W-:Y:S01]  /*1fc0*/  @!P1 IMAD.WIDE R10, R11, R20, c[0x0][0x160] ;  /* 0x000058000b0a9625 */ /* 0x000fe200078e0214 */
[----:B------:R-:W-:-:S05]  /*1fd0*/  @!P1 SHF.R.U32.HI R25, RZ, 0x1f, R14 ;  /* 0x0000001fff199819 */ /* 0x000fca000001160e */
[----:B------:R0:W3:Y:S01]  /*1fe0*/  @!P1 LDG.E.CONSTANT R10, [R10.64] ;  /* 0x000000040a0a9981 */ /* 0x0000e2000c1e9900 */
[----:B------:R-:W-:-:S03]  /*1ff0*/  @!P1 LEA.HI.SX32 R26, R14, R25, 0x1e ;  /* 0x000000190e1a9211 */ /* 0x000fc600078ff2ff */
[----:B------:R-:W3:Y:S01]  /*2000*/  LDG.E.CONSTANT R25, [R8.64+0x38] ;  /* 0x0000380408197981 */ /* 0x000ee2000c1e9900 */
[----:B0-----:R-:W-:Y:S01]  /*2010*/  @!P1 IADD3 R11, R17, 0x540, RZ ;  /* 0x00000540110b9810 */ /* 0x001fe20007ffe0ff */
[----:B------:R-:W-:Y:S02]  /*2020*/  @!P1 IMAD R29, R26, -0xd, R15 ;  /* 0xfffffff31a1d9824 */ /* 0x000fe400078e020f */
[----:B------:R0:W3:Y:S04]  /*2030*/  LDG.E.CONSTANT R14, [R4.64+0x3c] ;  /* 0x00003c04040e7981 */ /* 0x0000e8000c1e9900 */
[----:B------:R1:W3:Y:S01]  /*2040*/  LDG.E.CONSTANT R26, [R6.64+0x3c] ;  /* 0x00003c04061a7981 */ /* 0x0002e2000c1e9900 */
[----:B------:R-:W-:-:S03]  /*2050*/  @!P1 IADD3 R29, R22, 0xf, R29 ;  /* 0x0000000f161d9810 */ /* 0x000fc60007ffe01d */
[----:B------:R0:W3:Y:S04]  /*2060*/  LDG.E.CONSTANT R15, [R8.64+0x3c] ;  /* 0x00003c04080f7981 */ /* 0x0000e8000c1e9900 */
[----:B--2---:R2:W-:Y:S02]  /*2070*/  @!P2 STS [R17.X4+0x1a00], R23 ;  /* 0x001a00171100a388 */ /* 0x0045e40000004800 */
[----:B--2---:R-:W-:-:S05]  /*2080*/  @!P1 IMAD.HI R23, R11, 0x4ec4ec4f, RZ ;  /* 0x4ec4ec4f0b179827 */ /* 0x004fca00078e02ff */
[----:B-1----:R-:W-:-:S04]  /*2090*/  @!P1 SHF.R.U32.HI R6, RZ, 0x1f, R23 ;  /* 0x0000001fff069819 */ /* 0x002fc80000011617 */
[----:B------:R-:W-:-:S05]  /*20a0*/  @!P1 LEA.HI.SX32 R6, R23, R6, 0x1e ;  /* 0x0000000617069211 */ /* 0x000fca00078ff2ff */
[----:B------:R-:W-:Y:S02]  /*20b0*/  @!P1 IMAD R7, R6, 0xc4, R29 ;  /* 0x000000c406079824 */ /* 0x000fe400078e021d */
[----:B------:R-:W2:Y:S02]  /*20c0*/  @!P2 LDG.E.CONSTANT R29, [R2.64+0x14] ;  /* 0x00001404021da981 */ /* 0x000ea4000c1e9900 */
[----:B------:R-:W-:-:S06]  /*20d0*/  @!P1 IMAD.WIDE R6, R7, R20, c[0x0][0x160] ;  /* 0x0000580007069625 */ /* 0x000fcc00078e0214 */
[----:B------:R-:W2:Y:S01]  /*20e0*/  @!P1 LDG.E.CONSTANT R6, [R6.64] ;  /* 0x0000000406069981 */ /* 0x000ea2000c1e9900 */
[----:B------:R-:W-:Y:S03]  /*20f0*/  WARPSYNC 0xffffffff ;  /* 0xffffffff00007948 */ /* 0x000fe60003800000 */
[----:B------:R-:W-:Y:S06]  /*2100*/  BAR.SYNC 0x0 ;  /* 0x0000000000007b1d */ /* 0x000fec0000000000 */
[----:B------:R-:W-:Y:S04]  /*2110*/  LDS R11, [R18.X4] ;  /* 0x00000000120b7984 */ /* 0x000fe80000004800 */
[----:B------:R-:W-:Y:S04]  /*2120*/  LDS R22, [R18.X4+0x34] ;  /* 0x0000340012167984 */ /* 0x000fe80000004800 */
[----:B0-----:R-:W0:Y:S04]  /*2130*/  LDS.64 R4, [R16.X8+0x1a00] ;  /* 0x001a000010047984 */ /* 0x001e280000008a00 */
[----:B------:R-:W-:Y:S06]  /*2140*/  BAR.SYNC 0x0 ;  /* 0x0000000000007b1d */ /* 0x000fec0000000000 */
[----:B---3--:R-:W-:Y:S04]  /*2150*/  @!P1 STS [R17.X4+0x1500], R10 ;  /* 0x0015000a11009388 */ /* 0x008fe80000004800 */
[----:B-----5:R-:W-:Y:S04]  /*2160*/  STS [R17.X4], R24 ;  /* 0x0000001811007388 */ /* 0x020fe80000004800 */
[----:B------:R-:W-:Y:S04]  /*2170*/  STS [R17.X4+0x700], R28 ;  /* 0x0007001c11007388 */ /* 0x000fe80000004800 */
[----:B------:R-:W-:Y:S04]  /*2180*/  STS [R17.X4+0xe00], R25 ;  /* 0x000e001911007388 */ /* 0x000fe80000004800 */
[----:B----4-:R-:W-:Y:S04]  /*2190*/  @!P2 STS [R17.X4+0x1a00], R27 ;  /* 0x001a001b1100a388 */ /* 0x010fe80000004800 */
[----:B------:R-:W-:Y:S06]  /*21a0*/  BAR.SYNC 0x0 ;  /* 0x0000000000007b1d */ /* 0x000fec0000000000 */
[----:B------:R-:W-:Y:S04]  /*21b0*/  LDS R23, [R18.X4] ;  /* 0x0000000012177984 */ /* 0x000fe80000004800 */
[----:B------:R-:W-:Y:S04]  /*21c0*/  LDS R10, [R18.X4+0x34] ;  /* 0x00003400120a7984 */ /* 0x000fe80000004800 */
[----:B------:R-:W1:Y:S04]  /*21d0*/  LDS.64 R8, [R16.X8+0x1a00] ;  /* 0x001a000010087984 */ /* 0x000e680000008a00 */
[----:B------:R-:W-:Y:S06]  /*21e0*/  BAR.SYNC 0x0 ;  /* 0x0000000000007b1d */ /* 0x000fec0000000000 */
[----:B------:R-:W-:Y:S04]  /*21f0*/  STS [R17.X4], R14 ;  /* 0x0000000e11007388 */ /* 0x000fe80000004800 */
[----:B------:R-:W-:Y:S04]  /*2200*/  STS [R17.X4+0x700], R26 ;  /* 0x0007001a11007388 */ /* 0x000fe80000004800 */
[----:B------:R-:W-:Y:S01]  /*2210*/  STS [R17.X4+0xe00], R15 ;  /* 0x000e000f11007388 */ /* 0x000fe20000004800 */
[----:B0-----:R-:W-:-:S02]  /*2220*/  FFMA R4, R4, R11, R12 ;  /* 0x0000000b04047223 */ /* 0x001fc4000000000c */
[----:B------:R-:W-:Y:S02]  /*2230*/  FFMA R5, R22, R5, R13 ;  /* 0x0000000516057223 */ /* 0x000fe4000000000d */
[----:B------:R-:W-:-:S04]  /*2240*/  IMAD R21, R16, 0x62, R21 ;  /* 0x0000006210157824 */ /* 0x000fc800078e0215 */
[----:B------:R-:W-:-:S04]  /*2250*/  IMAD R0, R0, 0x1880, R21 ;  /* 0x0000188000007824 */ /* 0x000fc800078e0215 */
[----:B------:R-:W-:Y:S02]  /*2260*/  IMAD R21, R19, 0x7, R0 ;  /* 0x0000000713157824 */ /* 0x000fe400078e0200 */
[----:B-1----:R-:W-:Y:S02]  /*2270*/  FFMA R23, R8, R23, R4 ;  /* 0x0000001708177223 */ /* 0x002fe40000000004 */
[----:B------:R-:W-:Y:S02]  /*2280*/  FFMA R10, R10, R9, R5 ;  /* 0x000000090a0a7223 */ /* 0x000fe40000000005 */
[----:B------:R-:W-:Y:S01]  /*2290*/  IMAD.WIDE R20, R21, R20, c[0x0][0x170] ;  /* 0x00005c0015147625 */ /* 0x000fe200078e0214 */
[----:B--2---:R-:W-:Y:S04]  /*22a0*/  @!P2 STS [R17.X4+0x1a00], R29 ;  /* 0x001a001d1100a388 */ /* 0x004fe80000004800 */
[----:B------:R-:W-:Y:S04]  /*22b0*/  @!P1 STS [R17.X4+0x1500], R6 ;  /* 0x0015000611009388 */ /* 0x000fe80000004800 */
[----:B------:R-:W-:Y:S06]  /*22c0*/  BAR.SYNC 0x0 ;  /* 0x0000000000007b1d */ /* 0x000fec0000000000 */
[----:B------:R-:W-:Y:S04]  /*22d0*/  LDS R7, [R18.X4] ;  /* 0x0000000012077984 */ /* 0x000fe80000004800 */
[----:B------:R-:W0:Y:S04]  /*22e0*/  LDS.64 R2, [R16.X8+0x1a00] ;  /* 0x001a000010027984 */ /* 0x000e280000008a00 */
[----:B------:R-:W1:Y:S01]  /*22f0*/  LDS R24, [R18.X4+0x34] ;  /* 0x0000340012187984 */ /* 0x000e620000004800 */
[----:B0-----:R-:W-:-:S02]  /*2300*/  FFMA R2, R2, R7, R23 ;  /* 0x0000000702027223 */ /* 0x001fc40000000017 */
[----:B-1----:R-:W-:-:S03]  /*2310*/  FFMA R3, R24, R3, R10 ;  /* 0x0000000318037223 */ /* 0x002fc6000000000a */
[----:B------:R-:W-:Y:S02]  /*2320*/  FMNMX R5, RZ, R2, !PT ;  /* 0x00000002ff057209 */ /* 0x000fe40007800000 */
[----:B------:R-:W-:-:S03]  /*2330*/  FMNMX R3, RZ, R3, !PT ;  /* 0x00000003ff037209 */ /* 0x000fc60007800000 */
[----:B------:R-:W-:Y:S04]  /*2340*/  STG.E [R20.64], R5 ;  /* 0x0000000514007986 */ /* 0x000fe8000c101904 */
[----:B------:R-:W-:Y:S01]  /*2350*/  STG.E [R20.64+0xc4], R3 ;  /* 0x0000c40314007986 */ /* 0x000fe2000c101904 */
[----:B------:R-:W-:Y:S05]  /*2360*/  EXIT ;  /* 0x000000000000794d */ /* 0x000fea0003800000 */
.L_x_28:
[----:B------:R-:W-:-:S00]  /*2370*/  BRA `(.L_x_28) ;  /* 0xfffffff000007947 */ /* 0x000fc0000383ffff */
[----:B------:R-:W-:-:S00]  /*2380*/  NOP ;  /* 0x0000000000007918 */ /* 0x000fc00000000000 */
[----:B------:R-:W-:-:S00]  /*2390*/  NOP ;  /* 0x0000000000007918 */ /* 0x000fc00000000000 */
[----:B------:R-:W-:-:S00]  /*23a0*/  NOP ;  /* 0x0000000000007918 */ /* 0x000fc00000000000 */
[----:B------:R-:W-:-:S00]  /*23b0*/  NOP ;  /* 0x0000000000007918 */ /* 0x000fc00000000000 */
[----:B------:R-:W-:-:S00]  /*23c0*/  NOP ;  /* 0x0000000000007918 */ /* 0x000fc00000000000 */
[----:B------:R-:W-:-:S00]  /*23d0*/  NOP ;  /* 0x0000000000007918 */ /* 0x000fc00000000000 */
[----:B------:R-:W-:-:S00]  /*23e0*/  NOP ;  /* 0x0000000000007918 */ /* 0x000fc00000000000 */
[----:B------:R-:W-:-:S00]  /*23f0*/  NOP ;  /* 0x0000000000007918 */ /* 0x000fc00000000000 */
.L_x_29:


//--------------------- .nv.shared.candidate2     --------------------------
	.section	.nv.shared.candidate2,"aw",@nobits
	.align	4
.nv.shared.candidate2:
	.zero		7168
